//
// Generated by NVIDIA NVVM Compiler
//
// Compiler Build ID: CL-36424714
// Cuda compilation tools, release 13.0, V13.0.88
// Based on NVVM 20.0.0
//

.version 9.0
.target sm_100
.address_size 64

	// .globl	_Z7KsumallPfPPiiii
.extern .shared .align 16 .b8 partACC[];

.visible .entry _Z7KsumallPfPPiiii(
	.param .u64 .ptr .align 1 _Z7KsumallPfPPiiii_param_0,
	.param .u64 .ptr .align 1 _Z7KsumallPfPPiiii_param_1,
	.param .u32 _Z7KsumallPfPPiiii_param_2,
	.param .u32 _Z7KsumallPfPPiiii_param_3,
	.param .u32 _Z7KsumallPfPPiiii_param_4
)
{
	.reg .pred 	%p<13>;
	.reg .b32 	%r<65>;
	.reg .b32 	%f<5>;
	.reg .b64 	%rd<111>;
	.reg .b64 	%fd<83>;

	ld.param.u64 	%rd8, [_Z7KsumallPfPPiiii_param_0];
	ld.param.u64 	%rd9, [_Z7KsumallPfPPiiii_param_1];
	ld.param.u32 	%r17, [_Z7KsumallPfPPiiii_param_2];
	ld.param.u32 	%r18, [_Z7KsumallPfPPiiii_param_3];
	ld.param.u32 	%r19, [_Z7KsumallPfPPiiii_param_4];
	cvta.to.global.u64 	%rd1, %rd9;
	mov.u32 	%r21, %ctaid.x;
	mov.u32 	%r22, %ntid.x;
	mov.u32 	%r23, %tid.x;
	mad.lo.s32 	%r24, %r21, %r22, %r23;
	mov.u32 	%r25, %ctaid.y;
	mov.u32 	%r26, %ntid.y;
	mov.u32 	%r27, %tid.y;
	mad.lo.s32 	%r28, %r25, %r26, %r27;
	mad.lo.s32 	%r1, %r18, %r28, %r24;
	setp.ge.s32 	%p1, %r24, %r18;
	setp.ge.s32 	%p2, %r28, %r19;
	or.pred  	%p3, %p1, %p2;
	@%p3 bra 	$L__BB0_16;
	setp.lt.s32 	%p4, %r17, 1;
	mov.f32 	%f4, 0f00000000;
	@%p4 bra 	$L__BB0_15;
	and.b32  	%r2, %r17, 15;
	setp.lt.u32 	%p5, %r17, 16;
	mov.f64 	%fd82, 0d0000000000000000;
	mov.b32 	%r62, 0;
	@%p5 bra 	$L__BB0_5;
	and.b32  	%r62, %r17, 2147483632;
	neg.s32 	%r60, %r62;
	add.s64 	%rd109, %rd1, 64;
	mov.f64 	%fd82, 0d0000000000000000;
	mul.wide.s32 	%rd12, %r1, 4;
$L__BB0_4:
	.pragma "nounroll";
	ld.global.u64 	%rd10, [%rd109+-64];
	cvta.to.global.u64 	%rd11, %rd10;
	add.s64 	%rd13, %rd11, %rd12;
	ld.global.u32 	%r31, [%rd13];
	cvt.rn.f64.s32 	%fd17, %r31;
	add.f64 	%fd18, %fd82, %fd17;
	ld.global.u64 	%rd14, [%rd109+-56];
	cvta.to.global.u64 	%rd15, %rd14;
	add.s64 	%rd16, %rd15, %rd12;
	ld.global.u32 	%r32, [%rd16];
	cvt.rn.f64.s32 	%fd19, %r32;
	add.f64 	%fd20, %fd18, %fd19;
	ld.global.u64 	%rd17, [%rd109+-48];
	cvta.to.global.u64 	%rd18, %rd17;
	add.s64 	%rd19, %rd18, %rd12;
	ld.global.u32 	%r33, [%rd19];
	cvt.rn.f64.s32 	%fd21, %r33;
	add.f64 	%fd22, %fd20, %fd21;
	ld.global.u64 	%rd20, [%rd109+-40];
	cvta.to.global.u64 	%rd21, %rd20;
	add.s64 	%rd22, %rd21, %rd12;
	ld.global.u32 	%r34, [%rd22];
	cvt.rn.f64.s32 	%fd23, %r34;
	add.f64 	%fd24, %fd22, %fd23;
	ld.global.u64 	%rd23, [%rd109+-32];
	cvta.to.global.u64 	%rd24, %rd23;
	add.s64 	%rd25, %rd24, %rd12;
	ld.global.u32 	%r35, [%rd25];
	cvt.rn.f64.s32 	%fd25, %r35;
	add.f64 	%fd26, %fd24, %fd25;
	ld.global.u64 	%rd26, [%rd109+-24];
	cvta.to.global.u64 	%rd27, %rd26;
	add.s64 	%rd28, %rd27, %rd12;
	ld.global.u32 	%r36, [%rd28];
	cvt.rn.f64.s32 	%fd27, %r36;
	add.f64 	%fd28, %fd26, %fd27;
	ld.global.u64 	%rd29, [%rd109+-16];
	cvta.to.global.u64 	%rd30, %rd29;
	add.s64 	%rd31, %rd30, %rd12;
	ld.global.u32 	%r37, [%rd31];
	cvt.rn.f64.s32 	%fd29, %r37;
	add.f64 	%fd30, %fd28, %fd29;
	ld.global.u64 	%rd32, [%rd109+-8];
	cvta.to.global.u64 	%rd33, %rd32;
	add.s64 	%rd34, %rd33, %rd12;
	ld.global.u32 	%r38, [%rd34];
	cvt.rn.f64.s32 	%fd31, %r38;
	add.f64 	%fd32, %fd30, %fd31;
	ld.global.u64 	%rd35, [%rd109];
	cvta.to.global.u64 	%rd36, %rd35;
	add.s64 	%rd37, %rd36, %rd12;
	ld.global.u32 	%r39, [%rd37];
	cvt.rn.f64.s32 	%fd33, %r39;
	add.f64 	%fd34, %fd32, %fd33;
	ld.global.u64 	%rd38, [%rd109+8];
	cvta.to.global.u64 	%rd39, %rd38;
	add.s64 	%rd40, %rd39, %rd12;
	ld.global.u32 	%r40, [%rd40];
	cvt.rn.f64.s32 	%fd35, %r40;
	add.f64 	%fd36, %fd34, %fd35;
	ld.global.u64 	%rd41, [%rd109+16];
	cvta.to.global.u64 	%rd42, %rd41;
	add.s64 	%rd43, %rd42, %rd12;
	ld.global.u32 	%r41, [%rd43];
	cvt.rn.f64.s32 	%fd37, %r41;
	add.f64 	%fd38, %fd36, %fd37;
	ld.global.u64 	%rd44, [%rd109+24];
	cvta.to.global.u64 	%rd45, %rd44;
	add.s64 	%rd46, %rd45, %rd12;
	ld.global.u32 	%r42, [%rd46];
	cvt.rn.f64.s32 	%fd39, %r42;
	add.f64 	%fd40, %fd38, %fd39;
	ld.global.u64 	%rd47, [%rd109+32];
	cvta.to.global.u64 	%rd48, %rd47;
	add.s64 	%rd49, %rd48, %rd12;
	ld.global.u32 	%r43, [%rd49];
	cvt.rn.f64.s32 	%fd41, %r43;
	add.f64 	%fd42, %fd40, %fd41;
	ld.global.u64 	%rd50, [%rd109+40];
	cvta.to.global.u64 	%rd51, %rd50;
	add.s64 	%rd52, %rd51, %rd12;
	ld.global.u32 	%r44, [%rd52];
	cvt.rn.f64.s32 	%fd43, %r44;
	add.f64 	%fd44, %fd42, %fd43;
	ld.global.u64 	%rd53, [%rd109+48];
	cvta.to.global.u64 	%rd54, %rd53;
	add.s64 	%rd55, %rd54, %rd12;
	ld.global.u32 	%r45, [%rd55];
	cvt.rn.f64.s32 	%fd45, %r45;
	add.f64 	%fd46, %fd44, %fd45;
	ld.global.u64 	%rd56, [%rd109+56];
	cvta.to.global.u64 	%rd57, %rd56;
	add.s64 	%rd58, %rd57, %rd12;
	ld.global.u32 	%r46, [%rd58];
	cvt.rn.f64.s32 	%fd47, %r46;
	add.f64 	%fd82, %fd46, %fd47;
	add.s32 	%r60, %r60, 16;
	add.s64 	%rd109, %rd109, 128;
	setp.ne.s32 	%p6, %r60, 0;
	@%p6 bra 	$L__BB0_4;
$L__BB0_5:
	setp.eq.s32 	%p7, %r2, 0;
	@%p7 bra 	$L__BB0_14;
	and.b32  	%r8, %r17, 7;
	setp.lt.u32 	%p8, %r2, 8;
	@%p8 bra 	$L__BB0_8;
	mul.wide.u32 	%rd59, %r62, 8;
	add.s64 	%rd60, %rd1, %rd59;
	ld.global.u64 	%rd61, [%rd60];
	cvta.to.global.u64 	%rd62, %rd61;
	mul.wide.s32 	%rd63, %r1, 4;
	add.s64 	%rd64, %rd62, %rd63;
	ld.global.u32 	%r47, [%rd64];
	cvt.rn.f64.s32 	%fd49, %r47;
	add.f64 	%fd50, %fd82, %fd49;
	ld.global.u64 	%rd65, [%rd60+8];
	cvta.to.global.u64 	%rd66, %rd65;
	add.s64 	%rd67, %rd66, %rd63;
	ld.global.u32 	%r48, [%rd67];
	cvt.rn.f64.s32 	%fd51, %r48;
	add.f64 	%fd52, %fd50, %fd51;
	ld.global.u64 	%rd68, [%rd60+16];
	cvta.to.global.u64 	%rd69, %rd68;
	add.s64 	%rd70, %rd69, %rd63;
	ld.global.u32 	%r49, [%rd70];
	cvt.rn.f64.s32 	%fd53, %r49;
	add.f64 	%fd54, %fd52, %fd53;
	ld.global.u64 	%rd71, [%rd60+24];
	cvta.to.global.u64 	%rd72, %rd71;
	add.s64 	%rd73, %rd72, %rd63;
	ld.global.u32 	%r50, [%rd73];
	cvt.rn.f64.s32 	%fd55, %r50;
	add.f64 	%fd56, %fd54, %fd55;
	ld.global.u64 	%rd74, [%rd60+32];
	cvta.to.global.u64 	%rd75, %rd74;
	add.s64 	%rd76, %rd75, %rd63;
	ld.global.u32 	%r51, [%rd76];
	cvt.rn.f64.s32 	%fd57, %r51;
	add.f64 	%fd58, %fd56, %fd57;
	ld.global.u64 	%rd77, [%rd60+40];
	cvta.to.global.u64 	%rd78, %rd77;
	add.s64 	%rd79, %rd78, %rd63;
	ld.global.u32 	%r52, [%rd79];
	cvt.rn.f64.s32 	%fd59, %r52;
	add.f64 	%fd60, %fd58, %fd59;
	ld.global.u64 	%rd80, [%rd60+48];
	cvta.to.global.u64 	%rd81, %rd80;
	add.s64 	%rd82, %rd81, %rd63;
	ld.global.u32 	%r53, [%rd82];
	cvt.rn.f64.s32 	%fd61, %r53;
	add.f64 	%fd62, %fd60, %fd61;
	ld.global.u64 	%rd83, [%rd60+56];
	cvta.to.global.u64 	%rd84, %rd83;
	add.s64 	%rd85, %rd84, %rd63;
	ld.global.u32 	%r54, [%rd85];
	cvt.rn.f64.s32 	%fd63, %r54;
	add.f64 	%fd82, %fd62, %fd63;
	add.s32 	%r62, %r62, 8;
$L__BB0_8:
	setp.eq.s32 	%p9, %r8, 0;
	@%p9 bra 	$L__BB0_14;
	and.b32  	%r11, %r17, 3;
	setp.lt.u32 	%p10, %r8, 4;
	@%p10 bra 	$L__BB0_11;
	mul.wide.u32 	%rd86, %r62, 8;
	add.s64 	%rd87, %rd1, %rd86;
	ld.global.u64 	%rd88, [%rd87];
	cvta.to.global.u64 	%rd89, %rd88;
	mul.wide.s32 	%rd90, %r1, 4;
	add.s64 	%rd91, %rd89, %rd90;
	ld.global.u32 	%r55, [%rd91];
	cvt.rn.f64.s32 	%fd65, %r55;
	add.f64 	%fd66, %fd82, %fd65;
	ld.global.u64 	%rd92, [%rd87+8];
	cvta.to.global.u64 	%rd93, %rd92;
	add.s64 	%rd94, %rd93, %rd90;
	ld.global.u32 	%r56, [%rd94];
	cvt.rn.f64.s32 	%fd67, %r56;
	add.f64 	%fd68, %fd66, %fd67;
	ld.global.u64 	%rd95, [%rd87+16];
	cvta.to.global.u64 	%rd96, %rd95;
	add.s64 	%rd97, %rd96, %rd90;
	ld.global.u32 	%r57, [%rd97];
	cvt.rn.f64.s32 	%fd69, %r57;
	add.f64 	%fd70, %fd68, %fd69;
	ld.global.u64 	%rd98, [%rd87+24];
	cvta.to.global.u64 	%rd99, %rd98;
	add.s64 	%rd100, %rd99, %rd90;
	ld.global.u32 	%r58, [%rd100];
	cvt.rn.f64.s32 	%fd71, %r58;
	add.f64 	%fd82, %fd70, %fd71;
	add.s32 	%r62, %r62, 4;
$L__BB0_11:
	setp.eq.s32 	%p11, %r11, 0;
	@%p11 bra 	$L__BB0_14;
	mul.wide.u32 	%rd101, %r62, 8;
	add.s64 	%rd110, %rd1, %rd101;
	neg.s32 	%r64, %r11;
	mul.wide.s32 	%rd104, %r1, 4;
$L__BB0_13:
	.pragma "nounroll";
	ld.global.u64 	%rd102, [%rd110];
	cvta.to.global.u64 	%rd103, %rd102;
	add.s64 	%rd105, %rd103, %rd104;
	ld.global.u32 	%r59, [%rd105];
	cvt.rn.f64.s32 	%fd72, %r59;
	add.f64 	%fd82, %fd82, %fd72;
	add.s64 	%rd110, %rd110, 8;
	add.s32 	%r64, %r64, 1;
	setp.ne.s32 	%p12, %r64, 0;
	@%p12 bra 	$L__BB0_13;
$L__BB0_14:
	add.f64 	%fd73, %fd82, %fd82;
	cvt.rn.f32.f64 	%f4, %fd73;
$L__BB0_15:
	cvta.to.global.u64 	%rd106, %rd8;
	mul.wide.s32 	%rd107, %r1, 4;
	add.s64 	%rd108, %rd106, %rd107;
	st.global.f32 	[%rd108], %f4;
$L__BB0_16:
	ret;

}
	// .globl	_Z4KsumPfPiS_ii
.visible .entry _Z4KsumPfPiS_ii(
	.param .u64 .ptr .align 1 _Z4KsumPfPiS_ii_param_0,
	.param .u64 .ptr .align 1 _Z4KsumPfPiS_ii_param_1,
	.param .u64 .ptr .align 1 _Z4KsumPfPiS_ii_param_2,
	.param .u32 _Z4KsumPfPiS_ii_param_3,
	.param .u32 _Z4KsumPfPiS_ii_param_4
)
{
	.reg .pred 	%p<4>;
	.reg .b32 	%r<16>;
	.reg .b32 	%f<3>;
	.reg .b64 	%rd<11>;
	.reg .b64 	%fd<4>;

	ld.param.u64 	%rd1, [_Z4KsumPfPiS_ii_param_0];
	ld.param.u64 	%rd2, [_Z4KsumPfPiS_ii_param_1];
	ld.param.u64 	%rd3, [_Z4KsumPfPiS_ii_param_2];
	ld.param.u32 	%r2, [_Z4KsumPfPiS_ii_param_3];
	ld.param.u32 	%r3, [_Z4KsumPfPiS_ii_param_4];
	mov.u32 	%r5, %ctaid.x;
	mov.u32 	%r6, %ntid.x;
	mov.u32 	%r7, %tid.x;
	mad.lo.s32 	%r8, %r5, %r6, %r7;
	mov.u32 	%r9, %ctaid.y;
	mov.u32 	%r10, %ntid.y;
	mov.u32 	%r11, %tid.y;
	mad.lo.s32 	%r12, %r9, %r10, %r11;
	mad.lo.s32 	%r1, %r2, %r12, %r8;
	setp.ge.s32 	%p1, %r8, %r2;
	setp.ge.s32 	%p2, %r12, %r3;
	or.pred  	%p3, %p1, %p2;
	@%p3 bra 	$L__BB1_2;
	cvta.to.global.u64 	%rd4, %rd1;
	cvta.to.global.u64 	%rd5, %rd2;
	cvta.to.global.u64 	%rd6, %rd3;
	mul.wide.s32 	%rd7, %r1, 4;
	add.s64 	%rd8, %rd4, %rd7;
	ld.global.f32 	%f1, [%rd8];
	cvt.f64.f32 	%fd1, %f1;
	add.s64 	%rd9, %rd5, %rd7;
	ld.global.u32 	%r14, [%rd9];
	cvt.rn.f64.s32 	%fd2, %r14;
	add.f64 	%fd3, %fd1, %fd2;
	cvt.rzi.s32.f64 	%r15, %fd3;
	cvt.rn.f32.s32 	%f2, %r15;
	add.s64 	%rd10, %rd6, %rd7;
	st.global.f32 	[%rd10], %f2;
$L__BB1_2:
	ret;

}
	// .globl	_Z5KmultPiPfS_ii
.visible .entry _Z5KmultPiPfS_ii(
	.param .u64 .ptr .align 1 _Z5KmultPiPfS_ii_param_0,
	.param .u64 .ptr .align 1 _Z5KmultPiPfS_ii_param_1,
	.param .u64 .ptr .align 1 _Z5KmultPiPfS_ii_param_2,
	.param .u32 _Z5KmultPiPfS_ii_param_3,
	.param .u32 _Z5KmultPiPfS_ii_param_4
)
{
	.reg .pred 	%p<4>;
	.reg .b32 	%r<16>;
	.reg .b32 	%f<4>;
	.reg .b64 	%rd<11>;

	ld.param.u64 	%rd1, [_Z5KmultPiPfS_ii_param_0];
	ld.param.u64 	%rd2, [_Z5KmultPiPfS_ii_param_1];
	ld.param.u64 	%rd3, [_Z5KmultPiPfS_ii_param_2];
	ld.param.u32 	%r2, [_Z5KmultPiPfS_ii_param_3];
	ld.param.u32 	%r3, [_Z5KmultPiPfS_ii_param_4];
	mov.u32 	%r5, %ctaid.x;
	mov.u32 	%r6, %ntid.x;
	mov.u32 	%r7, %tid.x;
	mad.lo.s32 	%r8, %r5, %r6, %r7;
	mov.u32 	%r9, %ctaid.y;
	mov.u32 	%r10, %ntid.y;
	mov.u32 	%r11, %tid.y;
	mad.lo.s32 	%r12, %r9, %r10, %r11;
	mad.lo.s32 	%r1, %r2, %r12, %r8;
	setp.ge.s32 	%p1, %r8, %r2;
	setp.ge.s32 	%p2, %r12, %r3;
	or.pred  	%p3, %p1, %p2;
	@%p3 bra 	$L__BB2_2;
	cvta.to.global.u64 	%rd4, %rd1;
	cvta.to.global.u64 	%rd5, %rd2;
	cvta.to.global.u64 	%rd6, %rd3;
	mul.wide.s32 	%rd7, %r1, 4;
	add.s64 	%rd8, %rd4, %rd7;
	ld.global.u32 	%r14, [%rd8];
	cvt.rn.f32.s32 	%f1, %r14;
	add.s64 	%rd9, %rd5, %rd7;
	ld.global.f32 	%f2, [%rd9];
	mul.f32 	%f3, %f2, %f1;
	cvt.rzi.s32.f32 	%r15, %f3;
	add.s64 	%rd10, %rd6, %rd7;
	st.global.u32 	[%rd10], %r15;
$L__BB2_2:
	ret;

}
	// .globl	_Z5KdivCPffii
.visible .entry _Z5KdivCPffii(
	.param .u64 .ptr .align 1 _Z5KdivCPffii_param_0,
	.param .f32 _Z5KdivCPffii_param_1,
	.param .u32 _Z5KdivCPffii_param_2,
	.param .u32 _Z5KdivCPffii_param_3
)
{
	.reg .pred 	%p<4>;
	.reg .b32 	%r<14>;
	.reg .b32 	%f<4>;
	.reg .b64 	%rd<5>;

	ld.param.u64 	%rd1, [_Z5KdivCPffii_param_0];
	ld.param.f32 	%f1, [_Z5KdivCPffii_param_1];
	ld.param.u32 	%r2, [_Z5KdivCPffii_param_2];
	ld.param.u32 	%r3, [_Z5KdivCPffii_param_3];
	mov.u32 	%r5, %ctaid.x;
	mov.u32 	%r6, %ntid.x;
	mov.u32 	%r7, %tid.x;
	mad.lo.s32 	%r8, %r5, %r6, %r7;
	mov.u32 	%r9, %ctaid.y;
	mov.u32 	%r10, %ntid.y;
	mov.u32 	%r11, %tid.y;
	mad.lo.s32 	%r12, %r9, %r10, %r11;
	mad.lo.s32 	%r1, %r2, %r12, %r8;
	setp.ge.s32 	%p1, %r8, %r2;
	setp.ge.s32 	%p2, %r12, %r3;
	or.pred  	%p3, %p1, %p2;
	@%p3 bra 	$L__BB3_2;
	cvta.to.global.u64 	%rd2, %rd1;
	mul.wide.s32 	%rd3, %r1, 4;
	add.s64 	%rd4, %rd2, %rd3;
	ld.global.f32 	%f2, [%rd4];
	div.rn.f32 	%f3, %f2, %f1;
	st.global.f32 	[%rd4], %f3;
$L__BB3_2:
	ret;

}
	// .globl	_Z8Ksmooth1PfPiPKfiii
.visible .entry _Z8Ksmooth1PfPiPKfiii(
	.param .u64 .ptr .align 1 _Z8Ksmooth1PfPiPKfiii_param_0,
	.param .u64 .ptr .align 1 _Z8Ksmooth1PfPiPKfiii_param_1,
	.param .u64 .ptr .align 1 _Z8Ksmooth1PfPiPKfiii_param_2,
	.param .u32 _Z8Ksmooth1PfPiPKfiii_param_3,
	.param .u32 _Z8Ksmooth1PfPiPKfiii_param_4,
	.param .u32 _Z8Ksmooth1PfPiPKfiii_param_5
)
{
	.reg .pred 	%p<25>;
	.reg .b32 	%r<26>;
	.reg .b32 	%f<43>;
	.reg .b64 	%rd<153>;
	.reg .b64 	%fd<12>;

	ld.param.u64 	%rd57, [_Z8Ksmooth1PfPiPKfiii_param_0];
	ld.param.u64 	%rd55, [_Z8Ksmooth1PfPiPKfiii_param_1];
	ld.param.u64 	%rd56, [_Z8Ksmooth1PfPiPKfiii_param_2];
	ld.param.u32 	%r7, [_Z8Ksmooth1PfPiPKfiii_param_3];
	ld.param.u32 	%r8, [_Z8Ksmooth1PfPiPKfiii_param_4];
	ld.param.u32 	%r9, [_Z8Ksmooth1PfPiPKfiii_param_5];
	cvta.to.global.u64 	%rd151, %rd57;
	mov.u32 	%r10, %ctaid.x;
	shl.b32 	%r11, %r10, 6;
	mov.u32 	%r12, %tid.x;
	add.s32 	%r1, %r11, %r12;
	mov.u32 	%r13, %ctaid.y;
	shl.b32 	%r14, %r13, 6;
	mov.u32 	%r15, %tid.y;
	add.s32 	%r2, %r14, %r15;
	setp.ge.s32 	%p1, %r1, %r8;
	@%p1 bra 	$L__BB4_41;
	setp.lt.s32 	%p2, %r7, 0;
	mov.f64 	%fd10, 0d0000000000000000;
	@%p2 bra 	$L__BB4_23;
	neg.s32 	%r25, %r7;
	cvt.u64.u32 	%rd58, %r2;
	cvt.s64.s32 	%rd2, %r9;
	cvt.s64.s32 	%rd59, %r8;
	mul.lo.s64 	%rd19, %rd59, %rd58;
	add.s64 	%rd60, %rd19, %rd59;
	shl.b64 	%rd3, %rd60, 2;
	mul.wide.s32 	%rd61, %r1, 4;
	add.s64 	%rd4, %rd3, %rd61;
	mul.wide.s32 	%rd5, %r8, 32;
	add.s64 	%rd6, %rd58, 3;
	add.s64 	%rd62, %rd58, 2;
	mul.lo.s64 	%rd63, %rd62, %rd59;
	shl.b64 	%rd7, %rd63, 2;
	add.s64 	%rd8, %rd7, %rd61;
	mul.lo.s64 	%rd64, %rd6, %rd59;
	shl.b64 	%rd9, %rd64, 2;
	add.s64 	%rd10, %rd9, %rd61;
	add.s64 	%rd65, %rd58, 4;
	mul.lo.s64 	%rd66, %rd65, %rd59;
	shl.b64 	%rd11, %rd66, 2;
	add.s64 	%rd12, %rd11, %rd61;
	add.s64 	%rd67, %rd58, 5;
	mul.lo.s64 	%rd68, %rd67, %rd59;
	shl.b64 	%rd13, %rd68, 2;
	add.s64 	%rd14, %rd13, %rd61;
	add.s64 	%rd69, %rd58, 6;
	mul.lo.s64 	%rd70, %rd69, %rd59;
	shl.b64 	%rd15, %rd70, 2;
	add.s64 	%rd16, %rd15, %rd61;
	add.s64 	%rd71, %rd58, 7;
	mul.lo.s64 	%rd72, %rd71, %rd59;
	shl.b64 	%rd17, %rd72, 2;
	add.s64 	%rd18, %rd17, %rd61;
	cvta.to.global.u64 	%rd20, %rd56;
	cvta.to.global.u64 	%rd21, %rd55;
	mov.f64 	%fd10, 0d0000000000000000;
$L__BB4_3:
	add.s32 	%r5, %r25, %r1;
	setp.lt.s32 	%p3, %r5, 0;
	setp.ge.s32 	%p4, %r5, %r8;
	or.pred  	%p5, %p3, %p4;
	@%p5 bra 	$L__BB4_22;
	abs.s32 	%r16, %r25;
	mul.wide.u32 	%rd74, %r16, 4;
	add.s64 	%rd75, %rd20, %rd74;
	ld.global.f32 	%f1, [%rd75];
	cvt.f64.f32 	%fd7, %f1;
	add.f64 	%fd10, %fd10, %fd7;
	cvt.u64.u32 	%rd76, %r5;
	mul.wide.u32 	%rd77, %r5, 4;
	add.s64 	%rd22, %rd3, %rd77;
	add.s64 	%rd23, %rd7, %rd77;
	add.s64 	%rd24, %rd9, %rd77;
	add.s64 	%rd25, %rd11, %rd77;
	add.s64 	%rd26, %rd13, %rd77;
	add.s64 	%rd27, %rd15, %rd77;
	add.s64 	%rd28, %rd17, %rd77;
	add.s64 	%rd78, %rd19, %rd76;
	shl.b64 	%rd29, %rd78, 2;
	mov.b64 	%rd149, 64;
	mov.u64 	%rd146, %rd6;
	mov.u64 	%rd147, %rd21;
	mov.u64 	%rd148, %rd151;
$L__BB4_5:
	add.s64 	%rd79, %rd146, -3;
	setp.ge.u64 	%p6, %rd79, %rd2;
	@%p6 bra 	$L__BB4_7;
	add.s64 	%rd80, %rd147, %rd29;
	ld.global.u32 	%r17, [%rd80];
	cvt.rn.f32.s32 	%f3, %r17;
	cvt.s64.s32 	%rd81, %r1;
	add.s64 	%rd82, %rd19, %rd81;
	shl.b64 	%rd83, %rd82, 2;
	add.s64 	%rd84, %rd148, %rd83;
	ld.global.f32 	%f4, [%rd84];
	fma.rn.f32 	%f5, %f1, %f3, %f4;
	st.global.f32 	[%rd84], %f5;
$L__BB4_7:
	add.s64 	%rd85, %rd146, -2;
	setp.ge.u64 	%p7, %rd85, %rd2;
	@%p7 bra 	$L__BB4_9;
	add.s64 	%rd86, %rd147, %rd22;
	ld.global.u32 	%r18, [%rd86];
	cvt.rn.f32.s32 	%f6, %r18;
	add.s64 	%rd87, %rd148, %rd4;
	ld.global.f32 	%f7, [%rd87];
	fma.rn.f32 	%f8, %f1, %f6, %f7;
	st.global.f32 	[%rd87], %f8;
$L__BB4_9:
	add.s64 	%rd88, %rd146, -1;
	setp.ge.u64 	%p8, %rd88, %rd2;
	@%p8 bra 	$L__BB4_11;
	add.s64 	%rd89, %rd147, %rd23;
	ld.global.u32 	%r19, [%rd89];
	cvt.rn.f32.s32 	%f9, %r19;
	add.s64 	%rd90, %rd148, %rd8;
	ld.global.f32 	%f10, [%rd90];
	fma.rn.f32 	%f11, %f1, %f9, %f10;
	st.global.f32 	[%rd90], %f11;
$L__BB4_11:
	setp.ge.u64 	%p9, %rd146, %rd2;
	@%p9 bra 	$L__BB4_13;
	add.s64 	%rd91, %rd147, %rd24;
	ld.global.u32 	%r20, [%rd91];
	cvt.rn.f32.s32 	%f12, %r20;
	add.s64 	%rd92, %rd148, %rd10;
	ld.global.f32 	%f13, [%rd92];
	fma.rn.f32 	%f14, %f1, %f12, %f13;
	st.global.f32 	[%rd92], %f14;
$L__BB4_13:
	add.s64 	%rd93, %rd146, 1;
	setp.ge.u64 	%p10, %rd93, %rd2;
	@%p10 bra 	$L__BB4_15;
	add.s64 	%rd94, %rd147, %rd25;
	ld.global.u32 	%r21, [%rd94];
	cvt.rn.f32.s32 	%f15, %r21;
	add.s64 	%rd95, %rd148, %rd12;
	ld.global.f32 	%f16, [%rd95];
	fma.rn.f32 	%f17, %f1, %f15, %f16;
	st.global.f32 	[%rd95], %f17;
$L__BB4_15:
	add.s64 	%rd96, %rd146, 2;
	setp.ge.u64 	%p11, %rd96, %rd2;
	@%p11 bra 	$L__BB4_17;
	add.s64 	%rd97, %rd147, %rd26;
	ld.global.u32 	%r22, [%rd97];
	cvt.rn.f32.s32 	%f18, %r22;
	add.s64 	%rd98, %rd148, %rd14;
	ld.global.f32 	%f19, [%rd98];
	fma.rn.f32 	%f20, %f1, %f18, %f19;
	st.global.f32 	[%rd98], %f20;
$L__BB4_17:
	add.s64 	%rd99, %rd146, 3;
	setp.ge.u64 	%p12, %rd99, %rd2;
	@%p12 bra 	$L__BB4_19;
	add.s64 	%rd100, %rd147, %rd27;
	ld.global.u32 	%r23, [%rd100];
	cvt.rn.f32.s32 	%f21, %r23;
	add.s64 	%rd101, %rd148, %rd16;
	ld.global.f32 	%f22, [%rd101];
	fma.rn.f32 	%f23, %f1, %f21, %f22;
	st.global.f32 	[%rd101], %f23;
$L__BB4_19:
	add.s64 	%rd102, %rd146, 4;
	setp.ge.u64 	%p13, %rd102, %rd2;
	@%p13 bra 	$L__BB4_21;
	add.s64 	%rd103, %rd147, %rd28;
	ld.global.u32 	%r24, [%rd103];
	cvt.rn.f32.s32 	%f24, %r24;
	add.s64 	%rd104, %rd148, %rd18;
	ld.global.f32 	%f25, [%rd104];
	fma.rn.f32 	%f26, %f1, %f24, %f25;
	st.global.f32 	[%rd104], %f26;
$L__BB4_21:
	add.s64 	%rd149, %rd149, -8;
	add.s64 	%rd148, %rd148, %rd5;
	add.s64 	%rd147, %rd147, %rd5;
	add.s64 	%rd146, %rd146, 8;
	setp.ne.s64 	%p14, %rd149, 0;
	@%p14 bra 	$L__BB4_5;
$L__BB4_22:
	add.s32 	%r6, %r25, 1;
	setp.ne.s32 	%p15, %r25, %r7;
	mov.u32 	%r25, %r6;
	@%p15 bra 	$L__BB4_3;
$L__BB4_23:
	rcp.rn.f64 	%fd8, %fd10;
	cvt.u64.u32 	%rd106, %r2;
	cvt.s64.s32 	%rd38, %r9;
	cvt.rn.f32.f64 	%f2, %fd8;
	cvt.s64.s32 	%rd107, %r1;
	cvt.s64.s32 	%rd108, %r8;
	mul.lo.s64 	%rd109, %rd108, %rd106;
	add.s64 	%rd110, %rd109, %rd108;
	shl.b64 	%rd111, %rd110, 2;
	mul.wide.s32 	%rd112, %r1, 4;
	add.s64 	%rd39, %rd111, %rd112;
	mul.wide.s32 	%rd40, %r8, 32;
	add.s64 	%rd150, %rd106, 3;
	add.s64 	%rd113, %rd106, 2;
	mul.lo.s64 	%rd114, %rd113, %rd108;
	shl.b64 	%rd115, %rd114, 2;
	add.s64 	%rd42, %rd115, %rd112;
	mul.lo.s64 	%rd116, %rd150, %rd108;
	shl.b64 	%rd117, %rd116, 2;
	add.s64 	%rd43, %rd117, %rd112;
	add.s64 	%rd118, %rd106, 4;
	mul.lo.s64 	%rd119, %rd118, %rd108;
	shl.b64 	%rd120, %rd119, 2;
	add.s64 	%rd44, %rd120, %rd112;
	add.s64 	%rd121, %rd106, 5;
	mul.lo.s64 	%rd122, %rd121, %rd108;
	shl.b64 	%rd123, %rd122, 2;
	add.s64 	%rd45, %rd123, %rd112;
	add.s64 	%rd124, %rd106, 6;
	mul.lo.s64 	%rd125, %rd124, %rd108;
	shl.b64 	%rd126, %rd125, 2;
	add.s64 	%rd46, %rd126, %rd112;
	add.s64 	%rd127, %rd106, 7;
	mul.lo.s64 	%rd128, %rd127, %rd108;
	shl.b64 	%rd129, %rd128, 2;
	add.s64 	%rd47, %rd129, %rd112;
	add.s64 	%rd130, %rd109, %rd107;
	shl.b64 	%rd48, %rd130, 2;
	mov.b64 	%rd152, 64;
$L__BB4_24:
	add.s64 	%rd131, %rd150, -3;
	setp.ge.u64 	%p16, %rd131, %rd38;
	@%p16 bra 	$L__BB4_26;
	add.s64 	%rd132, %rd151, %rd48;
	ld.global.f32 	%f27, [%rd132];
	mul.f32 	%f28, %f27, %f2;
	st.global.f32 	[%rd132], %f28;
$L__BB4_26:
	add.s64 	%rd133, %rd150, -2;
	setp.ge.u64 	%p17, %rd133, %rd38;
	@%p17 bra 	$L__BB4_28;
	add.s64 	%rd134, %rd151, %rd39;
	ld.global.f32 	%f29, [%rd134];
	mul.f32 	%f30, %f29, %f2;
	st.global.f32 	[%rd134], %f30;
$L__BB4_28:
	add.s64 	%rd135, %rd150, -1;
	setp.ge.u64 	%p18, %rd135, %rd38;
	@%p18 bra 	$L__BB4_30;
	add.s64 	%rd136, %rd151, %rd42;
	ld.global.f32 	%f31, [%rd136];
	mul.f32 	%f32, %f31, %f2;
	st.global.f32 	[%rd136], %f32;
$L__BB4_30:
	setp.ge.u64 	%p19, %rd150, %rd38;
	@%p19 bra 	$L__BB4_32;
	add.s64 	%rd137, %rd151, %rd43;
	ld.global.f32 	%f33, [%rd137];
	mul.f32 	%f34, %f33, %f2;
	st.global.f32 	[%rd137], %f34;
$L__BB4_32:
	add.s64 	%rd138, %rd150, 1;
	setp.ge.u64 	%p20, %rd138, %rd38;
	@%p20 bra 	$L__BB4_34;
	add.s64 	%rd139, %rd151, %rd44;
	ld.global.f32 	%f35, [%rd139];
	mul.f32 	%f36, %f35, %f2;
	st.global.f32 	[%rd139], %f36;
$L__BB4_34:
	add.s64 	%rd140, %rd150, 2;
	setp.ge.u64 	%p21, %rd140, %rd38;
	@%p21 bra 	$L__BB4_36;
	add.s64 	%rd141, %rd151, %rd45;
	ld.global.f32 	%f37, [%rd141];
	mul.f32 	%f38, %f37, %f2;
	st.global.f32 	[%rd141], %f38;
$L__BB4_36:
	add.s64 	%rd142, %rd150, 3;
	setp.ge.u64 	%p22, %rd142, %rd38;
	@%p22 bra 	$L__BB4_38;
	add.s64 	%rd143, %rd151, %rd46;
	ld.global.f32 	%f39, [%rd143];
	mul.f32 	%f40, %f39, %f2;
	st.global.f32 	[%rd143], %f40;
$L__BB4_38:
	add.s64 	%rd144, %rd150, 4;
	setp.ge.u64 	%p23, %rd144, %rd38;
	@%p23 bra 	$L__BB4_40;
	add.s64 	%rd145, %rd151, %rd47;
	ld.global.f32 	%f41, [%rd145];
	mul.f32 	%f42, %f41, %f2;
	st.global.f32 	[%rd145], %f42;
$L__BB4_40:
	add.s64 	%rd152, %rd152, -8;
	add.s64 	%rd151, %rd151, %rd40;
	add.s64 	%rd150, %rd150, 8;
	setp.ne.s64 	%p24, %rd152, 0;
	@%p24 bra 	$L__BB4_24;
$L__BB4_41:
	ret;

}
	// .globl	_Z8Ksmooth2Pfii
.visible .entry _Z8Ksmooth2Pfii(
	.param .u64 .ptr .align 1 _Z8Ksmooth2Pfii_param_0,
	.param .u32 _Z8Ksmooth2Pfii_param_1,
	.param .u32 _Z8Ksmooth2Pfii_param_2
)
{
	.reg .pred 	%p<20>;
	.reg .b32 	%r<13>;
	.reg .b32 	%f<31>;
	.reg .b64 	%rd<120>;
	.reg .b64 	%fd<85>;

	ld.param.u64 	%rd40, [_Z8Ksmooth2Pfii_param_0];
	ld.param.u32 	%r2, [_Z8Ksmooth2Pfii_param_1];
	ld.param.u32 	%r3, [_Z8Ksmooth2Pfii_param_2];
	cvta.to.global.u64 	%rd1, %rd40;
	mov.u32 	%r4, %ctaid.x;
	shl.b32 	%r5, %r4, 6;
	mov.u32 	%r6, %tid.x;
	add.s32 	%r1, %r5, %r6;
	setp.ge.s32 	%p1, %r1, %r2;
	@%p1 bra 	$L__BB5_26;
	cvt.s64.s32 	%rd2, %r3;
	setp.eq.s32 	%p2, %r3, 0;
	mov.f64 	%fd84, 0d0000000000000000;
	@%p2 bra 	$L__BB5_14;
	cvt.s64.s32 	%rd3, %r1;
	cvt.s64.s32 	%rd4, %r2;
	setp.lt.u32 	%p3, %r3, 16;
	mov.f64 	%fd84, 0d0000000000000000;
	mov.b64 	%rd111, 0;
	@%p3 bra 	$L__BB5_5;
	and.b64  	%rd111, %rd2, -16;
	shl.b64 	%rd42, %rd3, 2;
	add.s64 	%rd108, %rd1, %rd42;
	shl.b64 	%rd7, %rd4, 6;
	shl.b64 	%rd8, %rd4, 2;
	mov.f64 	%fd84, 0d0000000000000000;
	mov.u64 	%rd109, %rd111;
$L__BB5_4:
	.pragma "nounroll";
	ld.global.f32 	%f2, [%rd108];
	cvt.f64.f32 	%fd18, %f2;
	add.f64 	%fd19, %fd84, %fd18;
	add.s64 	%rd43, %rd108, %rd8;
	ld.global.f32 	%f3, [%rd43];
	cvt.f64.f32 	%fd20, %f3;
	add.f64 	%fd21, %fd19, %fd20;
	add.s64 	%rd44, %rd43, %rd8;
	ld.global.f32 	%f4, [%rd44];
	cvt.f64.f32 	%fd22, %f4;
	add.f64 	%fd23, %fd21, %fd22;
	add.s64 	%rd45, %rd44, %rd8;
	ld.global.f32 	%f5, [%rd45];
	cvt.f64.f32 	%fd24, %f5;
	add.f64 	%fd25, %fd23, %fd24;
	add.s64 	%rd46, %rd45, %rd8;
	ld.global.f32 	%f6, [%rd46];
	cvt.f64.f32 	%fd26, %f6;
	add.f64 	%fd27, %fd25, %fd26;
	add.s64 	%rd47, %rd46, %rd8;
	ld.global.f32 	%f7, [%rd47];
	cvt.f64.f32 	%fd28, %f7;
	add.f64 	%fd29, %fd27, %fd28;
	add.s64 	%rd48, %rd47, %rd8;
	ld.global.f32 	%f8, [%rd48];
	cvt.f64.f32 	%fd30, %f8;
	add.f64 	%fd31, %fd29, %fd30;
	add.s64 	%rd49, %rd48, %rd8;
	ld.global.f32 	%f9, [%rd49];
	cvt.f64.f32 	%fd32, %f9;
	add.f64 	%fd33, %fd31, %fd32;
	add.s64 	%rd50, %rd49, %rd8;
	ld.global.f32 	%f10, [%rd50];
	cvt.f64.f32 	%fd34, %f10;
	add.f64 	%fd35, %fd33, %fd34;
	add.s64 	%rd51, %rd50, %rd8;
	ld.global.f32 	%f11, [%rd51];
	cvt.f64.f32 	%fd36, %f11;
	add.f64 	%fd37, %fd35, %fd36;
	add.s64 	%rd52, %rd51, %rd8;
	ld.global.f32 	%f12, [%rd52];
	cvt.f64.f32 	%fd38, %f12;
	add.f64 	%fd39, %fd37, %fd38;
	add.s64 	%rd53, %rd52, %rd8;
	ld.global.f32 	%f13, [%rd53];
	cvt.f64.f32 	%fd40, %f13;
	add.f64 	%fd41, %fd39, %fd40;
	add.s64 	%rd54, %rd53, %rd8;
	ld.global.f32 	%f14, [%rd54];
	cvt.f64.f32 	%fd42, %f14;
	add.f64 	%fd43, %fd41, %fd42;
	add.s64 	%rd55, %rd54, %rd8;
	ld.global.f32 	%f15, [%rd55];
	cvt.f64.f32 	%fd44, %f15;
	add.f64 	%fd45, %fd43, %fd44;
	add.s64 	%rd56, %rd55, %rd8;
	ld.global.f32 	%f16, [%rd56];
	cvt.f64.f32 	%fd46, %f16;
	add.f64 	%fd47, %fd45, %fd46;
	add.s64 	%rd57, %rd56, %rd8;
	ld.global.f32 	%f17, [%rd57];
	cvt.f64.f32 	%fd48, %f17;
	add.f64 	%fd84, %fd47, %fd48;
	add.s64 	%rd109, %rd109, -16;
	add.s64 	%rd108, %rd108, %rd7;
	setp.ne.s64 	%p4, %rd109, 0;
	@%p4 bra 	$L__BB5_4;
$L__BB5_5:
	and.b32  	%r7, %r3, 15;
	setp.eq.s32 	%p5, %r7, 0;
	@%p5 bra 	$L__BB5_14;
	and.b64  	%rd58, %rd2, 15;
	add.s64 	%rd59, %rd58, -1;
	setp.lt.u64 	%p6, %rd59, 7;
	@%p6 bra 	$L__BB5_8;
	mad.lo.s64 	%rd60, %rd111, %rd4, %rd3;
	shl.b64 	%rd61, %rd60, 2;
	add.s64 	%rd62, %rd1, %rd61;
	ld.global.f32 	%f18, [%rd62];
	cvt.f64.f32 	%fd50, %f18;
	add.f64 	%fd51, %fd84, %fd50;
	shl.b64 	%rd63, %rd4, 2;
	add.s64 	%rd64, %rd62, %rd63;
	ld.global.f32 	%f19, [%rd64];
	cvt.f64.f32 	%fd52, %f19;
	add.f64 	%fd53, %fd51, %fd52;
	add.s64 	%rd65, %rd64, %rd63;
	ld.global.f32 	%f20, [%rd65];
	cvt.f64.f32 	%fd54, %f20;
	add.f64 	%fd55, %fd53, %fd54;
	add.s64 	%rd66, %rd65, %rd63;
	ld.global.f32 	%f21, [%rd66];
	cvt.f64.f32 	%fd56, %f21;
	add.f64 	%fd57, %fd55, %fd56;
	add.s64 	%rd67, %rd66, %rd63;
	ld.global.f32 	%f22, [%rd67];
	cvt.f64.f32 	%fd58, %f22;
	add.f64 	%fd59, %fd57, %fd58;
	add.s64 	%rd68, %rd67, %rd63;
	ld.global.f32 	%f23, [%rd68];
	cvt.f64.f32 	%fd60, %f23;
	add.f64 	%fd61, %fd59, %fd60;
	add.s64 	%rd69, %rd68, %rd63;
	ld.global.f32 	%f24, [%rd69];
	cvt.f64.f32 	%fd62, %f24;
	add.f64 	%fd63, %fd61, %fd62;
	add.s64 	%rd70, %rd69, %rd63;
	ld.global.f32 	%f25, [%rd70];
	cvt.f64.f32 	%fd64, %f25;
	add.f64 	%fd84, %fd63, %fd64;
	add.s64 	%rd111, %rd111, 8;
$L__BB5_8:
	and.b32  	%r8, %r3, 7;
	setp.eq.s32 	%p7, %r8, 0;
	@%p7 bra 	$L__BB5_14;
	and.b64  	%rd71, %rd2, 7;
	add.s64 	%rd72, %rd71, -1;
	setp.lt.u64 	%p8, %rd72, 3;
	@%p8 bra 	$L__BB5_11;
	mad.lo.s64 	%rd73, %rd111, %rd4, %rd3;
	shl.b64 	%rd74, %rd73, 2;
	add.s64 	%rd75, %rd1, %rd74;
	ld.global.f32 	%f26, [%rd75];
	cvt.f64.f32 	%fd66, %f26;
	add.f64 	%fd67, %fd84, %fd66;
	shl.b64 	%rd76, %rd4, 2;
	add.s64 	%rd77, %rd75, %rd76;
	ld.global.f32 	%f27, [%rd77];
	cvt.f64.f32 	%fd68, %f27;
	add.f64 	%fd69, %fd67, %fd68;
	add.s64 	%rd78, %rd77, %rd76;
	ld.global.f32 	%f28, [%rd78];
	cvt.f64.f32 	%fd70, %f28;
	add.f64 	%fd71, %fd69, %fd70;
	add.s64 	%rd79, %rd78, %rd76;
	ld.global.f32 	%f29, [%rd79];
	cvt.f64.f32 	%fd72, %f29;
	add.f64 	%fd84, %fd71, %fd72;
	add.s64 	%rd111, %rd111, 4;
$L__BB5_11:
	and.b32  	%r9, %r3, 3;
	setp.eq.s32 	%p9, %r9, 0;
	@%p9 bra 	$L__BB5_14;
	mad.lo.s64 	%rd80, %rd111, %rd4, %rd3;
	shl.b64 	%rd81, %rd80, 2;
	add.s64 	%rd114, %rd1, %rd81;
	shl.b64 	%rd19, %rd4, 2;
	and.b64  	%rd113, %rd2, 3;
$L__BB5_13:
	.pragma "nounroll";
	ld.global.f32 	%f30, [%rd114];
	cvt.f64.f32 	%fd73, %f30;
	add.f64 	%fd84, %fd84, %fd73;
	add.s64 	%rd114, %rd114, %rd19;
	add.s64 	%rd113, %rd113, -1;
	setp.ne.s64 	%p10, %rd113, 0;
	@%p10 bra 	$L__BB5_13;
$L__BB5_14:
	setp.eq.s32 	%p11, %r3, 0;
	@%p11 bra 	$L__BB5_26;
	cvt.rn.f64.s32 	%fd74, %r3;
	div.rn.f64 	%fd75, %fd84, %fd74;
	cvt.rn.f32.f64 	%f1, %fd75;
	cvt.s64.s32 	%rd25, %r1;
	cvt.s64.s32 	%rd26, %r2;
	setp.lt.u32 	%p12, %r3, 8;
	mov.b64 	%rd118, 0;
	@%p12 bra 	$L__BB5_18;
	and.b64  	%rd118, %rd2, -8;
	shl.b64 	%rd83, %rd25, 2;
	add.s64 	%rd115, %rd1, %rd83;
	shl.b64 	%rd29, %rd26, 5;
	shl.b64 	%rd30, %rd26, 2;
	mov.u64 	%rd116, %rd118;
$L__BB5_17:
	.pragma "nounroll";
	st.global.f32 	[%rd115], %f1;
	add.s64 	%rd84, %rd115, %rd30;
	st.global.f32 	[%rd84], %f1;
	add.s64 	%rd85, %rd84, %rd30;
	st.global.f32 	[%rd85], %f1;
	add.s64 	%rd86, %rd85, %rd30;
	st.global.f32 	[%rd86], %f1;
	add.s64 	%rd87, %rd86, %rd30;
	st.global.f32 	[%rd87], %f1;
	add.s64 	%rd88, %rd87, %rd30;
	st.global.f32 	[%rd88], %f1;
	add.s64 	%rd89, %rd88, %rd30;
	st.global.f32 	[%rd89], %f1;
	add.s64 	%rd90, %rd89, %rd30;
	st.global.f32 	[%rd90], %f1;
	add.s64 	%rd116, %rd116, -8;
	add.s64 	%rd115, %rd115, %rd29;
	setp.ne.s64 	%p13, %rd116, 0;
	@%p13 bra 	$L__BB5_17;
$L__BB5_18:
	and.b32  	%r10, %r3, 7;
	setp.eq.s32 	%p14, %r10, 0;
	@%p14 bra 	$L__BB5_26;
	and.b64  	%rd91, %rd2, 7;
	add.s64 	%rd92, %rd91, -1;
	setp.lt.u64 	%p15, %rd92, 3;
	@%p15 bra 	$L__BB5_21;
	mad.lo.s64 	%rd93, %rd118, %rd26, %rd25;
	shl.b64 	%rd94, %rd93, 2;
	add.s64 	%rd95, %rd1, %rd94;
	st.global.f32 	[%rd95], %f1;
	shl.b64 	%rd96, %rd26, 2;
	add.s64 	%rd97, %rd95, %rd96;
	st.global.f32 	[%rd97], %f1;
	add.s64 	%rd98, %rd97, %rd96;
	st.global.f32 	[%rd98], %f1;
	add.s64 	%rd99, %rd98, %rd96;
	st.global.f32 	[%rd99], %f1;
	add.s64 	%rd118, %rd118, 4;
$L__BB5_21:
	and.b32  	%r11, %r3, 3;
	setp.eq.s32 	%p16, %r11, 0;
	@%p16 bra 	$L__BB5_26;
	setp.eq.s32 	%p17, %r11, 1;
	@%p17 bra 	$L__BB5_24;
	mad.lo.s64 	%rd100, %rd118, %rd26, %rd25;
	shl.b64 	%rd101, %rd100, 2;
	add.s64 	%rd102, %rd1, %rd101;
	st.global.f32 	[%rd102], %f1;
	shl.b64 	%rd103, %rd26, 2;
	add.s64 	%rd104, %rd102, %rd103;
	st.global.f32 	[%rd104], %f1;
	add.s64 	%rd118, %rd118, 2;
$L__BB5_24:
	and.b32  	%r12, %r3, 1;
	setp.eq.b32 	%p18, %r12, 1;
	not.pred 	%p19, %p18;
	@%p19 bra 	$L__BB5_26;
	mad.lo.s64 	%rd105, %rd118, %rd26, %rd25;
	shl.b64 	%rd106, %rd105, 2;
	add.s64 	%rd107, %rd1, %rd106;
	st.global.f32 	[%rd107], %f1;
$L__BB5_26:
	ret;

}
	// .globl	_Z14KtransformGrayPKiS0_PiPKfii
.visible .entry _Z14KtransformGrayPKiS0_PiPKfii(
	.param .u64 .ptr .align 1 _Z14KtransformGrayPKiS0_PiPKfii_param_0,
	.param .u64 .ptr .align 1 _Z14KtransformGrayPKiS0_PiPKfii_param_1,
	.param .u64 .ptr .align 1 _Z14KtransformGrayPKiS0_PiPKfii_param_2,
	.param .u64 .ptr .align 1 _Z14KtransformGrayPKiS0_PiPKfii_param_3,
	.param .u32 _Z14KtransformGrayPKiS0_PiPKfii_param_4,
	.param .u32 _Z14KtransformGrayPKiS0_PiPKfii_param_5
)
{
	.reg .pred 	%p<6>;
	.reg .b32 	%r<11>;
	.reg .b32 	%f<2>;
	.reg .b64 	%rd<35>;

	ld.param.u64 	%rd16, [_Z14KtransformGrayPKiS0_PiPKfii_param_0];
	ld.param.u64 	%rd17, [_Z14KtransformGrayPKiS0_PiPKfii_param_1];
	ld.param.u64 	%rd18, [_Z14KtransformGrayPKiS0_PiPKfii_param_2];
	ld.param.u64 	%rd19, [_Z14KtransformGrayPKiS0_PiPKfii_param_3];
	ld.param.u32 	%r3, [_Z14KtransformGrayPKiS0_PiPKfii_param_4];
	ld.param.u32 	%r4, [_Z14KtransformGrayPKiS0_PiPKfii_param_5];
	mov.u32 	%r5, %ctaid.x;
	shl.b32 	%r6, %r5, 6;
	mov.u32 	%r7, %tid.x;
	add.s32 	%r1, %r6, %r7;
	setp.ge.s32 	%p1, %r1, %r3;
	@%p1 bra 	$L__BB6_8;
	cvt.s64.s32 	%rd1, %r4;
	setp.eq.s32 	%p2, %r4, 0;
	@%p2 bra 	$L__BB6_8;
	cvt.s64.s32 	%rd2, %r1;
	cvt.s64.s32 	%rd3, %r3;
	add.s32 	%r8, %r4, -1;
	cvt.s64.s32 	%rd4, %r8;
	cvta.to.global.u64 	%rd5, %rd16;
	cvta.to.global.u64 	%rd6, %rd17;
	cvta.to.global.u64 	%rd7, %rd19;
	cvta.to.global.u64 	%rd8, %rd18;
	mov.b64 	%rd32, 0;
$L__BB6_3:
	mad.lo.s64 	%rd10, %rd32, %rd3, %rd2;
	shl.b64 	%rd22, %rd10, 2;
	add.s64 	%rd23, %rd5, %rd22;
	ld.global.u32 	%r2, [%rd23];
	mov.b64 	%rd33, 0;
$L__BB6_4:
	mad.lo.s64 	%rd24, %rd33, %rd3, %rd2;
	shl.b64 	%rd25, %rd24, 2;
	add.s64 	%rd26, %rd6, %rd25;
	ld.global.u32 	%r9, [%rd26];
	setp.le.s32 	%p3, %r9, %r2;
	@%p3 bra 	$L__BB6_6;
	add.s64 	%rd34, %rd33, -1;
	bra.uni 	$L__BB6_7;
$L__BB6_6:
	add.s64 	%rd33, %rd33, 1;
	setp.ne.s64 	%p4, %rd33, %rd1;
	mov.u64 	%rd34, %rd4;
	@%p4 bra 	$L__BB6_4;
$L__BB6_7:
	mad.lo.s64 	%rd27, %rd34, %rd3, %rd2;
	shl.b64 	%rd28, %rd27, 2;
	add.s64 	%rd29, %rd7, %rd28;
	ld.global.f32 	%f1, [%rd29];
	cvt.rzi.s32.f32 	%r10, %f1;
	add.s64 	%rd31, %rd8, %rd22;
	st.global.u32 	[%rd31], %r10;
	add.s64 	%rd32, %rd32, 1;
	setp.ne.s64 	%p5, %rd32, %rd1;
	@%p5 bra 	$L__BB6_3;
$L__BB6_8:
	ret;

}
	// .globl	_Z15KtransformGray2PKiS0_PiPKfii
.visible .entry _Z15KtransformGray2PKiS0_PiPKfii(
	.param .u64 .ptr .align 1 _Z15KtransformGray2PKiS0_PiPKfii_param_0,
	.param .u64 .ptr .align 1 _Z15KtransformGray2PKiS0_PiPKfii_param_1,
	.param .u64 .ptr .align 1 _Z15KtransformGray2PKiS0_PiPKfii_param_2,
	.param .u64 .ptr .align 1 _Z15KtransformGray2PKiS0_PiPKfii_param_3,
	.param .u32 _Z15KtransformGray2PKiS0_PiPKfii_param_4,
	.param .u32 _Z15KtransformGray2PKiS0_PiPKfii_param_5
)
{
	.reg .pred 	%p<6>;
	.reg .b32 	%r<11>;
	.reg .b32 	%f<2>;
	.reg .b64 	%rd<35>;

	ld.param.u64 	%rd16, [_Z15KtransformGray2PKiS0_PiPKfii_param_0];
	ld.param.u64 	%rd17, [_Z15KtransformGray2PKiS0_PiPKfii_param_1];
	ld.param.u64 	%rd18, [_Z15KtransformGray2PKiS0_PiPKfii_param_2];
	ld.param.u64 	%rd19, [_Z15KtransformGray2PKiS0_PiPKfii_param_3];
	ld.param.u32 	%r3, [_Z15KtransformGray2PKiS0_PiPKfii_param_4];
	ld.param.u32 	%r4, [_Z15KtransformGray2PKiS0_PiPKfii_param_5];
	mov.u32 	%r5, %ctaid.x;
	shl.b32 	%r6, %r5, 6;
	mov.u32 	%r7, %tid.x;
	add.s32 	%r1, %r6, %r7;
	cvt.s64.s32 	%rd1, %r4;
	setp.eq.s32 	%p1, %r4, 0;
	@%p1 bra 	$L__BB7_9;
	add.s32 	%r8, %r4, -1;
	cvt.s64.s32 	%rd2, %r8;
	cvt.s64.s32 	%rd3, %r1;
	cvt.s64.s32 	%rd4, %r3;
	cvta.to.global.u64 	%rd5, %rd16;
	cvta.to.global.u64 	%rd6, %rd17;
	cvta.to.global.u64 	%rd7, %rd19;
	cvta.to.global.u64 	%rd8, %rd18;
	mov.b64 	%rd32, 0;
$L__BB7_2:
	setp.ge.s32 	%p2, %r1, %r3;
	@%p2 bra 	$L__BB7_8;
	mad.lo.s64 	%rd10, %rd32, %rd4, %rd3;
	shl.b64 	%rd22, %rd10, 2;
	add.s64 	%rd23, %rd5, %rd22;
	ld.global.u32 	%r2, [%rd23];
	mov.b64 	%rd33, 0;
$L__BB7_4:
	mad.lo.s64 	%rd24, %rd33, %rd4, %rd3;
	shl.b64 	%rd25, %rd24, 2;
	add.s64 	%rd26, %rd6, %rd25;
	ld.global.u32 	%r9, [%rd26];
	setp.le.s32 	%p3, %r9, %r2;
	@%p3 bra 	$L__BB7_6;
	add.s64 	%rd34, %rd33, -1;
	bra.uni 	$L__BB7_7;
$L__BB7_6:
	add.s64 	%rd33, %rd33, 1;
	setp.ne.s64 	%p4, %rd33, %rd1;
	mov.u64 	%rd34, %rd2;
	@%p4 bra 	$L__BB7_4;
$L__BB7_7:
	mad.lo.s64 	%rd27, %rd34, %rd4, %rd3;
	shl.b64 	%rd28, %rd27, 2;
	add.s64 	%rd29, %rd7, %rd28;
	ld.global.f32 	%f1, [%rd29];
	cvt.rzi.s32.f32 	%r10, %f1;
	add.s64 	%rd31, %rd8, %rd22;
	st.global.u32 	[%rd31], %r10;
$L__BB7_8:
	add.s64 	%rd32, %rd32, 1;
	setp.ne.s64 	%p5, %rd32, %rd1;
	@%p5 bra 	$L__BB7_2;
$L__BB7_9:
	ret;

}
	// .globl	_Z15KtransformGray3PKiS0_PiPKfii
.visible .entry _Z15KtransformGray3PKiS0_PiPKfii(
	.param .u64 .ptr .align 1 _Z15KtransformGray3PKiS0_PiPKfii_param_0,
	.param .u64 .ptr .align 1 _Z15KtransformGray3PKiS0_PiPKfii_param_1,
	.param .u64 .ptr .align 1 _Z15KtransformGray3PKiS0_PiPKfii_param_2,
	.param .u64 .ptr .align 1 _Z15KtransformGray3PKiS0_PiPKfii_param_3,
	.param .u32 _Z15KtransformGray3PKiS0_PiPKfii_param_4,
	.param .u32 _Z15KtransformGray3PKiS0_PiPKfii_param_5
)
{
	.reg .pred 	%p<6>;
	.reg .b32 	%r<18>;
	.reg .b32 	%f<2>;
	.reg .b64 	%rd<30>;

	ld.param.u64 	%rd10, [_Z15KtransformGray3PKiS0_PiPKfii_param_0];
	ld.param.u64 	%rd11, [_Z15KtransformGray3PKiS0_PiPKfii_param_1];
	ld.param.u64 	%rd12, [_Z15KtransformGray3PKiS0_PiPKfii_param_2];
	ld.param.u64 	%rd13, [_Z15KtransformGray3PKiS0_PiPKfii_param_3];
	ld.param.u32 	%r5, [_Z15KtransformGray3PKiS0_PiPKfii_param_4];
	ld.param.u32 	%r7, [_Z15KtransformGray3PKiS0_PiPKfii_param_5];
	mov.u32 	%r8, %ctaid.x;
	shl.b32 	%r9, %r8, 5;
	mov.u32 	%r10, %tid.x;
	add.s32 	%r1, %r9, %r10;
	mov.u32 	%r11, %ctaid.y;
	shl.b32 	%r12, %r11, 4;
	mov.u32 	%r13, %tid.y;
	add.s32 	%r14, %r12, %r13;
	setp.ge.s32 	%p1, %r1, %r5;
	setp.ge.s32 	%p2, %r14, %r7;
	or.pred  	%p3, %p1, %p2;
	@%p3 bra 	$L__BB8_6;
	cvta.to.global.u64 	%rd15, %rd10;
	mad.lo.s32 	%r3, %r5, %r14, %r1;
	mul.wide.s32 	%rd16, %r3, 4;
	add.s64 	%rd17, %rd15, %rd16;
	ld.global.u32 	%r4, [%rd17];
	add.s32 	%r15, %r7, -1;
	cvt.u64.u32 	%rd29, %r15;
	cvt.u64.u32 	%rd2, %r7;
	cvt.s64.s32 	%rd3, %r1;
	cvt.s64.s32 	%rd4, %r5;
	cvta.to.global.u64 	%rd5, %rd11;
	mov.b64 	%rd28, 0;
$L__BB8_2:
	mad.lo.s64 	%rd18, %rd28, %rd4, %rd3;
	shl.b64 	%rd19, %rd18, 2;
	add.s64 	%rd20, %rd5, %rd19;
	ld.global.u32 	%r16, [%rd20];
	setp.le.s32 	%p4, %r16, %r4;
	@%p4 bra 	$L__BB8_4;
	add.s64 	%rd29, %rd28, -1;
	bra.uni 	$L__BB8_5;
$L__BB8_4:
	add.s64 	%rd28, %rd28, 1;
	setp.ne.s64 	%p5, %rd28, %rd2;
	@%p5 bra 	$L__BB8_2;
$L__BB8_5:
	mad.lo.s64 	%rd21, %rd29, %rd4, %rd3;
	cvta.to.global.u64 	%rd22, %rd13;
	shl.b64 	%rd23, %rd21, 2;
	add.s64 	%rd24, %rd22, %rd23;
	ld.global.f32 	%f1, [%rd24];
	cvt.rzi.s32.f32 	%r17, %f1;
	cvta.to.global.u64 	%rd25, %rd12;
	add.s64 	%rd27, %rd25, %rd16;
	st.global.u32 	[%rd27], %r17;
$L__BB8_6:
	ret;

}
	// .globl	_Z5Kavg1PfS_S_Pdii
.visible .entry _Z5Kavg1PfS_S_Pdii(
	.param .u64 .ptr .align 1 _Z5Kavg1PfS_S_Pdii_param_0,
	.param .u64 .ptr .align 1 _Z5Kavg1PfS_S_Pdii_param_1,
	.param .u64 .ptr .align 1 _Z5Kavg1PfS_S_Pdii_param_2,
	.param .u64 .ptr .align 1 _Z5Kavg1PfS_S_Pdii_param_3,
	.param .u32 _Z5Kavg1PfS_S_Pdii_param_4,
	.param .u32 _Z5Kavg1PfS_S_Pdii_param_5
)
{
	.reg .pred 	%p<20>;
	.reg .b32 	%r<78>;
	.reg .b32 	%f<36>;
	.reg .b64 	%rd<41>;
	.reg .b64 	%fd<44>;

	ld.param.u64 	%rd5, [_Z5Kavg1PfS_S_Pdii_param_0];
	ld.param.u64 	%rd6, [_Z5Kavg1PfS_S_Pdii_param_1];
	ld.param.u64 	%rd7, [_Z5Kavg1PfS_S_Pdii_param_2];
	ld.param.u64 	%rd4, [_Z5Kavg1PfS_S_Pdii_param_3];
	ld.param.u32 	%r43, [_Z5Kavg1PfS_S_Pdii_param_4];
	ld.param.u32 	%r44, [_Z5Kavg1PfS_S_Pdii_param_5];
	cvta.to.global.u64 	%rd1, %rd5;
	cvta.to.global.u64 	%rd2, %rd7;
	cvta.to.global.u64 	%rd3, %rd6;
	mov.u32 	%r1, %ctaid.x;
	shl.b32 	%r2, %r1, 6;
	mov.u32 	%r3, %tid.x;
	add.s32 	%r45, %r2, %r3;
	mov.u32 	%r4, %ctaid.y;
	shl.b32 	%r5, %r4, 6;
	mov.u32 	%r6, %tid.y;
	mov.u32 	%r77, %ntid.x;
	setp.ge.s32 	%p1, %r45, %r43;
	mov.f64 	%fd35, 0d0000000000000000;
	@%p1 bra 	$L__BB9_27;
	and.b32  	%r8, %r77, 3;
	setp.lt.u32 	%p2, %r77, 4;
	mov.f64 	%fd35, 0d0000000000000000;
	mov.b32 	%r73, 0;
	@%p2 bra 	$L__BB9_20;
	add.s32 	%r47, %r5, %r6;
	and.b32  	%r48, %r77, -4;
	neg.s32 	%r72, %r48;
	mul.lo.s32 	%r49, %r43, %r47;
	add.s32 	%r50, %r49, %r43;
	add.s32 	%r51, %r3, %r50;
	add.s32 	%r71, %r51, %r2;
	shl.b32 	%r11, %r43, 2;
	add.s32 	%r70, %r47, 3;
	add.s32 	%r52, %r47, 2;
	mad.lo.s32 	%r53, %r43, %r52, %r3;
	add.s32 	%r69, %r53, %r2;
	mad.lo.s32 	%r54, %r43, %r70, %r3;
	add.s32 	%r68, %r54, %r2;
	add.s32 	%r55, %r3, %r49;
	add.s32 	%r67, %r55, %r2;
	mov.f64 	%fd35, 0d0000000000000000;
$L__BB9_3:
	add.s32 	%r22, %r70, -2;
	add.s32 	%r56, %r70, -3;
	setp.ge.s32 	%p3, %r56, %r44;
	@%p3 bra 	$L__BB9_7;
	mul.wide.s32 	%rd8, %r67, 4;
	add.s64 	%rd9, %rd3, %rd8;
	ld.global.f32 	%f1, [%rd9];
	abs.f32 	%f17, %f1;
	cvt.f64.f32 	%fd20, %f17;
	setp.lt.f64 	%p4, %fd20, 0d3EB0C6F7A0B5ED8D;
	mov.f32 	%f31, 0f3F800000;
	@%p4 bra 	$L__BB9_6;
	mul.wide.s32 	%rd10, %r67, 4;
	add.s64 	%rd11, %rd2, %rd10;
	ld.global.f32 	%f18, [%rd11];
	div.rn.f32 	%f31, %f18, %f1;
$L__BB9_6:
	mul.wide.s32 	%rd12, %r67, 4;
	add.s64 	%rd13, %rd1, %rd12;
	st.global.f32 	[%rd13], %f31;
	cvt.f64.f32 	%fd21, %f31;
	add.f64 	%fd35, %fd35, %fd21;
$L__BB9_7:
	setp.ge.s32 	%p5, %r22, %r44;
	@%p5 bra 	$L__BB9_11;
	mul.wide.s32 	%rd14, %r71, 4;
	add.s64 	%rd15, %rd3, %rd14;
	ld.global.f32 	%f4, [%rd15];
	abs.f32 	%f20, %f4;
	cvt.f64.f32 	%fd22, %f20;
	setp.lt.f64 	%p6, %fd22, 0d3EB0C6F7A0B5ED8D;
	mov.f32 	%f32, 0f3F800000;
	@%p6 bra 	$L__BB9_10;
	mul.wide.s32 	%rd16, %r71, 4;
	add.s64 	%rd17, %rd2, %rd16;
	ld.global.f32 	%f21, [%rd17];
	div.rn.f32 	%f32, %f21, %f4;
$L__BB9_10:
	mul.wide.s32 	%rd18, %r71, 4;
	add.s64 	%rd19, %rd1, %rd18;
	st.global.f32 	[%rd19], %f32;
	cvt.f64.f32 	%fd23, %f32;
	add.f64 	%fd35, %fd35, %fd23;
$L__BB9_11:
	add.s32 	%r57, %r22, 1;
	setp.ge.s32 	%p7, %r57, %r44;
	@%p7 bra 	$L__BB9_15;
	mul.wide.s32 	%rd20, %r69, 4;
	add.s64 	%rd21, %rd3, %rd20;
	ld.global.f32 	%f7, [%rd21];
	abs.f32 	%f23, %f7;
	cvt.f64.f32 	%fd24, %f23;
	setp.lt.f64 	%p8, %fd24, 0d3EB0C6F7A0B5ED8D;
	mov.f32 	%f33, 0f3F800000;
	@%p8 bra 	$L__BB9_14;
	mul.wide.s32 	%rd22, %r69, 4;
	add.s64 	%rd23, %rd2, %rd22;
	ld.global.f32 	%f24, [%rd23];
	div.rn.f32 	%f33, %f24, %f7;
$L__BB9_14:
	mul.wide.s32 	%rd24, %r69, 4;
	add.s64 	%rd25, %rd1, %rd24;
	st.global.f32 	[%rd25], %f33;
	cvt.f64.f32 	%fd25, %f33;
	add.f64 	%fd35, %fd35, %fd25;
$L__BB9_15:
	setp.ge.s32 	%p9, %r70, %r44;
	@%p9 bra 	$L__BB9_19;
	mul.wide.s32 	%rd26, %r68, 4;
	add.s64 	%rd27, %rd3, %rd26;
	ld.global.f32 	%f10, [%rd27];
	abs.f32 	%f26, %f10;
	cvt.f64.f32 	%fd26, %f26;
	setp.lt.f64 	%p10, %fd26, 0d3EB0C6F7A0B5ED8D;
	mov.f32 	%f34, 0f3F800000;
	@%p10 bra 	$L__BB9_18;
	mul.wide.s32 	%rd28, %r68, 4;
	add.s64 	%rd29, %rd2, %rd28;
	ld.global.f32 	%f27, [%rd29];
	div.rn.f32 	%f34, %f27, %f10;
$L__BB9_18:
	mul.wide.s32 	%rd30, %r68, 4;
	add.s64 	%rd31, %rd1, %rd30;
	st.global.f32 	[%rd31], %f34;
	cvt.f64.f32 	%fd27, %f34;
	add.f64 	%fd35, %fd35, %fd27;
$L__BB9_19:
	and.b32  	%r73, %r77, 2044;
	add.s32 	%r72, %r72, 4;
	add.s32 	%r71, %r71, %r11;
	add.s32 	%r70, %r70, 4;
	add.s32 	%r69, %r69, %r11;
	add.s32 	%r68, %r68, %r11;
	add.s32 	%r67, %r67, %r11;
	setp.ne.s32 	%p11, %r72, 0;
	@%p11 bra 	$L__BB9_3;
$L__BB9_20:
	setp.eq.s32 	%p12, %r8, 0;
	@%p12 bra 	$L__BB9_27;
	add.s32 	%r58, %r6, %r73;
	shl.b32 	%r59, %r4, 6;
	add.s32 	%r75, %r58, %r59;
	mad.lo.s32 	%r60, %r43, %r75, %r3;
	add.s32 	%r76, %r60, %r2;
	neg.s32 	%r74, %r8;
$L__BB9_22:
	.pragma "nounroll";
	setp.ge.s32 	%p13, %r75, %r44;
	@%p13 bra 	$L__BB9_26;
	mul.wide.s32 	%rd32, %r76, 4;
	add.s64 	%rd33, %rd3, %rd32;
	ld.global.f32 	%f13, [%rd33];
	abs.f32 	%f29, %f13;
	cvt.f64.f32 	%fd28, %f29;
	setp.lt.f64 	%p14, %fd28, 0d3EB0C6F7A0B5ED8D;
	mov.f32 	%f35, 0f3F800000;
	@%p14 bra 	$L__BB9_25;
	add.s64 	%rd35, %rd2, %rd32;
	ld.global.f32 	%f30, [%rd35];
	div.rn.f32 	%f35, %f30, %f13;
$L__BB9_25:
	add.s64 	%rd37, %rd1, %rd32;
	st.global.f32 	[%rd37], %f35;
	cvt.f64.f32 	%fd29, %f35;
	add.f64 	%fd35, %fd35, %fd29;
$L__BB9_26:
	add.s32 	%r76, %r76, %r43;
	add.s32 	%r75, %r75, 1;
	add.s32 	%r74, %r74, 1;
	setp.ne.s32 	%p15, %r74, 0;
	@%p15 bra 	$L__BB9_22;
$L__BB9_27:
	shl.b32 	%r61, %r3, 3;
	mov.u32 	%r62, partACC;
	add.s32 	%r40, %r62, %r61;
	st.shared.f64 	[%r40], %fd35;
	bar.sync 	0;
	setp.lt.u32 	%p16, %r77, 2;
	@%p16 bra 	$L__BB9_31;
$L__BB9_28:
	shr.u32 	%r42, %r77, 1;
	setp.ge.u32 	%p17, %r3, %r42;
	@%p17 bra 	$L__BB9_30;
	shl.b32 	%r63, %r42, 3;
	add.s32 	%r64, %r40, %r63;
	ld.shared.f64 	%fd30, [%r64];
	ld.shared.f64 	%fd31, [%r40];
	add.f64 	%fd32, %fd30, %fd31;
	st.shared.f64 	[%r40], %fd32;
$L__BB9_30:
	bar.sync 	0;
	setp.gt.u32 	%p18, %r77, 3;
	mov.u32 	%r77, %r42;
	@%p18 bra 	$L__BB9_28;
$L__BB9_31:
	setp.ne.s32 	%p19, %r3, 0;
	@%p19 bra 	$L__BB9_33;
	ld.shared.f64 	%fd33, [partACC];
	mov.u32 	%r65, %nctaid.x;
	mad.lo.s32 	%r66, %r4, %r65, %r1;
	cvta.to.global.u64 	%rd38, %rd4;
	mul.wide.u32 	%rd39, %r66, 8;
	add.s64 	%rd40, %rd38, %rd39;
	st.global.f64 	[%rd40], %fd33;
$L__BB9_33:
	ret;

}


// ===== COMPILED SASS (sm_100) =====

	.target	sm_100

	.elftype	@"ET_EXEC"


//--------------------- .note.nv.tkinfo           --------------------------
	.section	.note.nv.tkinfo,"",@"SHT_NOTE"
	.sectionflags	@"SHF_NOTE_NV_TKINFO"
	.tkinfo
        /*0018*/ 	.word	0x00000002
        /*0030*/ 	.string	""
        /*0030*/ 	.string	"ptxas"
        /*0030*/ 	.string	"Cuda compilation tools, release 13.0, V13.0.88"
        /*0030*/ 	.string	"Build cuda_13.0.r13.0/compiler.36424714_0"
        /*0030*/ 	.string	"-arch sm_100 -m 64 "



//--------------------- .note.nv.cuinfo           --------------------------
	.section	.note.nv.cuinfo,"",@"SHT_NOTE"
	.sectionflags	@"SHF_NOTE_NV_CUINFO"
        /*0018*/ 	.short	0x0002
        /*001a*/ 	.short	0x0064
        /*001c*/ 	.short	0x0082
	.zero		2


//--------------------- .nv.info                  --------------------------
	.section	.nv.info,"",@"SHT_CUDA_INFO"
	.align	4


	//----- nvinfo : EIATTR_REGCOUNT
	.align		4
        /*0000*/ 	.byte	0x04, 0x2f
        /*0002*/ 	.short	(.L_1 - .L_0)
	.align		4
.L_0:
        /*0004*/ 	.word	index@(_Z7KsumallPfPPiiii)
        /*0008*/ 	.word	0x00000020


	//----- nvinfo : EIATTR_FRAME_SIZE
	.align		4
.L_1:
        /*000c*/ 	.byte	0x04, 0x11
        /*000e*/ 	.short	(.L_3 - .L_2)
	.align		4
.L_2:
        /*0010*/ 	.word	index@(_Z7KsumallPfPPiiii)
        /*0014*/ 	.word	0x00000000


	//----- nvinfo : EIATTR_REGCOUNT
	.align		4
.L_3:
        /*0018*/ 	.byte	0x04, 0x2f
        /*001a*/ 	.short	(.L_5 - .L_4)
	.align		4
.L_4:
        /*001c*/ 	.word	index@(_Z4KsumPfPiS_ii)
        /*0020*/ 	.word	0x00000010


	//----- nvinfo : EIATTR_FRAME_SIZE
	.align		4
.L_5:
        /*0024*/ 	.byte	0x04, 0x11
        /*0026*/ 	.short	(.L_7 - .L_6)
	.align		4
.L_6:
        /*0028*/ 	.word	index@(_Z4KsumPfPiS_ii)
        /*002c*/ 	.word	0x00000000


	//----- nvinfo : EIATTR_REGCOUNT
	.align		4
.L_7:
        /*0030*/ 	.byte	0x04, 0x2f
        /*0032*/ 	.short	(.L_9 - .L_8)
	.align		4
.L_8:
        /*0034*/ 	.word	index@(_Z5KmultPiPfS_ii)
        /*0038*/ 	.word	0x0000000e


	//----- nvinfo : EIATTR_FRAME_SIZE
	.align		4
.L_9:
        /*003c*/ 	.byte	0x04, 0x11
        /*003e*/ 	.short	(.L_11 - .L_10)
	.align		4
.L_10:
        /*0040*/ 	.word	index@(_Z5KmultPiPfS_ii)
        /*0044*/ 	.word	0x00000000


	//----- nvinfo : EIATTR_REGCOUNT
	.align		4
.L_11:
        /*0048*/ 	.byte	0x04, 0x2f
        /*004a*/ 	.short	(.L_13 - .L_12)
	.align		4
.L_12:
        /*004c*/ 	.word	index@(_Z5KdivCPffii)
        /*0050*/ 	.word	0x00000010


	//----- nvinfo : EIATTR_FRAME_SIZE
	.align		4
.L_13:
        /*0054*/ 	.byte	0x04, 0x11
        /*0056*/ 	.short	(.L_15 - .L_14)
	.align		4
.L_14:
        /*0058*/ 	.word	index@($__internal_3_$__cuda_sm3x_div_rn_noftz_f32_slowpath)
        /*005c*/ 	.word	0x00000000


	//----- nvinfo : EIATTR_FRAME_SIZE
	.align		4
.L_15:
        /*0060*/ 	.byte	0x04, 0x11
        /*0062*/ 	.short	(.L_17 - .L_16)
	.align		4
.L_16:
        /*0064*/ 	.word	index@(_Z5KdivCPffii)
        /*0068*/ 	.word	0x00000000


	//----- nvinfo : EIATTR_REGCOUNT
	.align		4
.L_17:
        /*006c*/ 	.byte	0x04, 0x2f
        /*006e*/ 	.short	(.L_19 - .L_18)
	.align		4
.L_18:
        /*0070*/ 	.word	index@(_Z8Ksmooth1PfPiPKfiii)
        /*0074*/ 	.word	0x00000038


	//----- nvinfo : EIATTR_FRAME_SIZE
	.align		4
.L_19:
        /*0078*/ 	.byte	0x04, 0x11
        /*007a*/ 	.short	(.L_21 - .L_20)
	.align		4
.L_20:
        /*007c*/ 	.word	index@($__internal_2_$__cuda_sm20_dblrcp_rn_slowpath_v3)
        /*0080*/ 	.word	0x00000000


	//----- nvinfo : EIATTR_FRAME_SIZE
	.align		4
.L_21:
        /*0084*/ 	.byte	0x04, 0x11
        /*0086*/ 	.short	(.L_23 - .L_22)
	.align		4
.L_22:
        /*0088*/ 	.word	index@(_Z8Ksmooth1PfPiPKfiii)
        /*008c*/ 	.word	0x00000000


	//----- nvinfo : EIATTR_REGCOUNT
	.align		4
.L_23:
        /*0090*/ 	.byte	0x04, 0x2f
        /*0092*/ 	.short	(.L_25 - .L_24)
	.align		4
.L_24:
        /*0094*/ 	.word	index@(_Z8Ksmooth2Pfii)
        /*0098*/ 	.word	0x00000020


	//----- nvinfo : EIATTR_FRAME_SIZE
	.align		4
.L_25:
        /*009c*/ 	.byte	0x04, 0x11
        /*009e*/ 	.short	(.L_27 - .L_26)
	.align		4
.L_26:
        /*00a0*/ 	.word	index@($__internal_1_$__cuda_sm20_div_rn_f64_full)
        /*00a4*/ 	.word	0x00000000


	//----- nvinfo : EIATTR_FRAME_SIZE
	.align		4
.L_27:
        /*00a8*/ 	.byte	0x04, 0x11
        /*00aa*/ 	.short	(.L_29 - .L_28)
	.align		4
.L_28:
        /*00ac*/ 	.word	index@(_Z8Ksmooth2Pfii)
        /*00b0*/ 	.word	0x00000000


	//----- nvinfo : EIATTR_REGCOUNT
	.align		4
.L_29:
        /*00b4*/ 	.byte	0x04, 0x2f
        /*00b6*/ 	.short	(.L_31 - .L_30)
	.align		4
.L_30:
        /*00b8*/ 	.word	index@(_Z14KtransformGrayPKiS0_PiPKfii)
        /*00bc*/ 	.word	0x00000014


	//----- nvinfo : EIATTR_FRAME_SIZE
	.align		4
.L_31:
        /*00c0*/ 	.byte	0x04, 0x11
        /*00c2*/ 	.short	(.L_33 - .L_32)
	.align		4
.L_32:
        /*00c4*/ 	.word	index@(_Z14KtransformGrayPKiS0_PiPKfii)
        /*00c8*/ 	.word	0x00000000


	//----- nvinfo : EIATTR_REGCOUNT
	.align		4
.L_33:
        /*00cc*/ 	.byte	0x04, 0x2f
        /*00ce*/ 	.short	(.L_35 - .L_34)
	.align		4
.L_34:
        /*00d0*/ 	.word	index@(_Z15KtransformGray2PKiS0_PiPKfii)
        /*00d4*/ 	.word	0x00000014


	//----- nvinfo : EIATTR_FRAME_SIZE
	.align		4
.L_35:
        /*00d8*/ 	.byte	0x04, 0x11
        /*00da*/ 	.short	(.L_37 - .L_36)
	.align		4
.L_36:
        /*00dc*/ 	.word	index@(_Z15KtransformGray2PKiS0_PiPKfii)
        /*00e0*/ 	.word	0x00000000


	//----- nvinfo : EIATTR_REGCOUNT
	.align		4
.L_37:
        /*00e4*/ 	.byte	0x04, 0x2f
        /*00e6*/ 	.short	(.L_39 - .L_38)
	.align		4
.L_38:
        /*00e8*/ 	.word	index@(_Z15KtransformGray3PKiS0_PiPKfii)
        /*00ec*/ 	.word	0x00000010


	//----- nvinfo : EIATTR_FRAME_SIZE
	.align		4
.L_39:
        /*00f0*/ 	.byte	0x04, 0x11
        /*00f2*/ 	.short	(.L_41 - .L_40)
	.align		4
.L_40:
        /*00f4*/ 	.word	index@(_Z15KtransformGray3PKiS0_PiPKfii)
        /*00f8*/ 	.word	0x00000000


	//----- nvinfo : EIATTR_REGCOUNT
	.align		4
.L_41:
        /*00fc*/ 	.byte	0x04, 0x2f
        /*00fe*/ 	.short	(.L_43 - .L_42)
	.align		4
.L_42:
        /*0100*/ 	.word	index@(_Z5Kavg1PfS_S_Pdii)
        /*0104*/ 	.word	0x00000020


	//----- nvinfo : EIATTR_FRAME_SIZE
	.align		4
.L_43:
        /*0108*/ 	.byte	0x04, 0x11
        /*010a*/ 	.short	(.L_45 - .L_44)
	.align		4
.L_44:
        /*010c*/ 	.word	index@($__internal_0_$__cuda_sm3x_div_rn_noftz_f32_slowpath)
        /*0110*/ 	.word	0x00000000


	//----- nvinfo : EIATTR_FRAME_SIZE
	.align		4
.L_45:
        /*0114*/ 	.byte	0x04, 0x11
        /*0116*/ 	.short	(.L_47 - .L_46)
	.align		4
.L_46:
        /*0118*/ 	.word	index@(_Z5Kavg1PfS_S_Pdii)
        /*011c*/ 	.word	0x00000000


	//----- nvinfo : EIATTR_MIN_STACK_SIZE
	.align		4
.L_47:
        /*0120*/ 	.byte	0x04, 0x12
        /*0122*/ 	.short	(.L_49 - .L_48)
	.align		4
.L_48:
        /*0124*/ 	.word	index@(_Z5Kavg1PfS_S_Pdii)
        /*0128*/ 	.word	0x00000000


	//----- nvinfo : EIATTR_MIN_STACK_SIZE
	.align		4
.L_49:
        /*012c*/ 	.byte	0x04, 0x12
        /*012e*/ 	.short	(.L_51 - .L_50)
	.align		4
.L_50:
        /*0130*/ 	.word	index@(_Z15KtransformGray3PKiS0_PiPKfii)
        /*0134*/ 	.word	0x00000000


	//----- nvinfo : EIATTR_MIN_STACK_SIZE
	.align		4
.L_51:
        /*0138*/ 	.byte	0x04, 0x12
        /*013a*/ 	.short	(.L_53 - .L_52)
	.align		4
.L_52:
        /*013c*/ 	.word	index@(_Z15KtransformGray2PKiS0_PiPKfii)
        /*0140*/ 	.word	0x00000000


	//----- nvinfo : EIATTR_MIN_STACK_SIZE
	.align		4
.L_53:
        /*0144*/ 	.byte	0x04, 0x12
        /*0146*/ 	.short	(.L_55 - .L_54)
	.align		4
.L_54:
        /*0148*/ 	.word	index@(_Z14KtransformGrayPKiS0_PiPKfii)
        /*014c*/ 	.word	0x00000000


	//----- nvinfo : EIATTR_MIN_STACK_SIZE
	.align		4
.L_55:
        /*0150*/ 	.byte	0x04, 0x12
        /*0152*/ 	.short	(.L_57 - .L_56)
	.align		4
.L_56:
        /*0154*/ 	.word	index@(_Z8Ksmooth2Pfii)
        /*0158*/ 	.word	0x00000000


	//----- nvinfo : EIATTR_MIN_STACK_SIZE
	.align		4
.L_57:
        /*015c*/ 	.byte	0x04, 0x12
        /*015e*/ 	.short	(.L_59 - .L_58)
	.align		4
.L_58:
        /*0160*/ 	.word	index@(_Z8Ksmooth1PfPiPKfiii)
        /*0164*/ 	.word	0x00000000


	//----- nvinfo : EIATTR_MIN_STACK_SIZE
	.align		4
.L_59:
        /*0168*/ 	.byte	0x04, 0x12
        /*016a*/ 	.short	(.L_61 - .L_60)
	.align		4
.L_60:
        /*016c*/ 	.word	index@(_Z5KdivCPffii)
        /*0170*/ 	.word	0x00000000


	//----- nvinfo : EIATTR_MIN_STACK_SIZE
	.align		4
.L_61:
        /*0174*/ 	.byte	0x04, 0x12
        /*0176*/ 	.short	(.L_63 - .L_62)
	.align		4
.L_62:
        /*0178*/ 	.word	index@(_Z5KmultPiPfS_ii)
        /*017c*/ 	.word	0x00000000


	//----- nvinfo : EIATTR_MIN_STACK_SIZE
	.align		4
.L_63:
        /*0180*/ 	.byte	0x04, 0x12
        /*0182*/ 	.short	(.L_65 - .L_64)
	.align		4
.L_64:
        /*0184*/ 	.word	index@(_Z4KsumPfPiS_ii)
        /*0188*/ 	.word	0x00000000


	//----- nvinfo : EIATTR_MIN_STACK_SIZE
	.align		4
.L_65:
        /*018c*/ 	.byte	0x04, 0x12
        /*018e*/ 	.short	(.L_67 - .L_66)
	.align		4
.L_66:
        /*0190*/ 	.word	index@(_Z7KsumallPfPPiiii)
        /*0194*/ 	.word	0x00000000
.L_67:


//--------------------- .nv.compat                --------------------------
	.section	.nv.compat,"",@"SHT_CUDA_COMPAT_INFO"
	.align	4
        /*0000*/ 	.byte	0x02, 0x09, 0x00, 0x00, 0x02, 0x02, 0x01, 0x00, 0x02, 0x05, 0x05, 0x00, 0x03, 0x07, 0x01, 0x01
        /*0010*/ 	.byte	0x02, 0x03, 0x00, 0x00, 0x02, 0x06, 0x01, 0x00, 0x04, 0x0b, 0x08, 0x00, 0x01, 0x00, 0x00, 0x00
        /*0020*/ 	.byte	0x00, 0x00, 0x00, 0x00


//--------------------- .nv.info._Z5Kavg1PfS_S_Pdii --------------------------
	.section	.nv.info._Z5Kavg1PfS_S_Pdii,"",@"SHT_CUDA_INFO"
	.sectionflags	@""
	.align	4


	//----- nvinfo : EIATTR_CUDA_API_VERSION
	.align		4
        /*0000*/ 	.byte	0x04, 0x37
        /*0002*/ 	.short	(.L_69 - .L_68)
.L_68:
        /*0004*/ 	.word	0x00000082


	//----- nvinfo : EIATTR_KPARAM_INFO
	.align		4
.L_69:
        /*0008*/ 	.byte	0x04, 0x17
        /*000a*/ 	.short	(.L_71 - .L_70)
.L_70:
        /*000c*/ 	.word	0x00000000
        /*0010*/ 	.short	0x0005
        /*0012*/ 	.short	0x0024
        /*0014*/ 	.byte	0x00, 0xf0, 0x11, 0x00


	//----- nvinfo : EIATTR_KPARAM_INFO
	.align		4
.L_71:
        /*0018*/ 	.byte	0x04, 0x17
        /*001a*/ 	.short	(.L_73 - .L_72)
.L_72:
        /*001c*/ 	.word	0x00000000
        /*0020*/ 	.short	0x0004
        /*0022*/ 	.short	0x0020
        /*0024*/ 	.byte	0x00, 0xf0, 0x11, 0x00


	//----- nvinfo : EIATTR_KPARAM_INFO
	.align		4
.L_73:
        /*0028*/ 	.byte	0x04, 0x17
        /*002a*/ 	.short	(.L_75 - .L_74)
.L_74:
        /*002c*/ 	.word	0x00000000
        /*0030*/ 	.short	0x0003
        /*0032*/ 	.short	0x0018
        /*0034*/ 	.byte	0x00, 0xf5, 0x21, 0x00


	//----- nvinfo : EIATTR_KPARAM_INFO
	.align		4
.L_75:
        /*0038*/ 	.byte	0x04, 0x17
        /*003a*/ 	.short	(.L_77 - .L_76)
.L_76:
        /*003c*/ 	.word	0x00000000
        /*0040*/ 	.short	0x0002
        /*0042*/ 	.short	0x0010
        /*0044*/ 	.byte	0x00, 0xf5, 0x21, 0x00


	//----- nvinfo : EIATTR_KPARAM_INFO
	.align		4
.L_77:
        /*0048*/ 	.byte	0x04, 0x17
        /*004a*/ 	.short	(.L_79 - .L_78)
.L_78:
        /*004c*/ 	.word	0x00000000
        /*0050*/ 	.short	0x0001
        /*0052*/ 	.short	0x0008
        /*0054*/ 	.byte	0x00, 0xf5, 0x21, 0x00


	//----- nvinfo : EIATTR_KPARAM_INFO
	.align		4
.L_79:
        /*0058*/ 	.byte	0x04, 0x17
        /*005a*/ 	.short	(.L_81 - .L_80)
.L_80:
        /*005c*/ 	.word	0x00000000
        /*0060*/ 	.short	0x0000
        /*0062*/ 	.short	0x0000
        /*0064*/ 	.byte	0x00, 0xf5, 0x21, 0x00


	//----- nvinfo : EIATTR_SPARSE_MMA_MASK
	.align		4
.L_81:
        /*0068*/ 	.byte	0x03, 0x50
        /*006a*/ 	.short	0x0000


	//----- nvinfo : EIATTR_MAXREG_COUNT
	.align		4
        /*006c*/ 	.byte	0x03, 0x1b
        /*006e*/ 	.short	0x00ff


	//----- nvinfo : EIATTR_NUM_BARRIERS
	.align		4
        /*0070*/ 	.byte	0x02, 0x4c
        /*0072*/ 	.byte	0x01
	.zero		1


	//----- nvinfo : EIATTR_MERCURY_ISA_VERSION
	.align		4
        /*0074*/ 	.byte	0x03, 0x5f
        /*0076*/ 	.short	0x0101


	//----- nvinfo : EIATTR_VRC_CTA_INIT_COUNT
	.align		4
        /*0078*/ 	.byte	0x02, 0x4a
	.zero		1
	.zero		1


	//----- nvinfo : EIATTR_EXIT_INSTR_OFFSETS
	.align		4
        /*007c*/ 	.byte	0x04, 0x1c
        /*007e*/ 	.short	(.L_83 - .L_82)


	//   ....[0]....
.L_82:
        /*0080*/ 	.word	0x00001020


	//   ....[1]....
        /*0084*/ 	.word	0x000010c0


	//----- nvinfo : EIATTR_CRS_STACK_SIZE
	.align		4
.L_83:
        /*0088*/ 	.byte	0x04, 0x1e
        /*008a*/ 	.short	(.L_85 - .L_84)
.L_84:
        /*008c*/ 	.word	0x00000000


	//----- nvinfo : EIATTR_CBANK_PARAM_SIZE
	.align		4
.L_85:
        /*0090*/ 	.byte	0x03, 0x19
        /*0092*/ 	.short	0x0028


	//----- nvinfo : EIATTR_PARAM_CBANK
	.align		4
        /*0094*/ 	.byte	0x04, 0x0a
        /*0096*/ 	.short	(.L_87 - .L_86)
	.align		4
.L_86:
        /*0098*/ 	.word	index@(.nv.constant0._Z5Kavg1PfS_S_Pdii)
        /*009c*/ 	.short	0x0380
        /*009e*/ 	.short	0x0028


	//----- nvinfo : EIATTR_SW_WAR
	.align		4
.L_87:
        /*00a0*/ 	.byte	0x04, 0x36
        /*00a2*/ 	.short	(.L_89 - .L_88)
.L_88:
        /*00a4*/ 	.word	0x00000008
.L_89:


//--------------------- .nv.info._Z15KtransformGray3PKiS0_PiPKfii --------------------------
	.section	.nv.info._Z15KtransformGray3PKiS0_PiPKfii,"",@"SHT_CUDA_INFO"
	.sectionflags	@""
	.align	4


	//----- nvinfo : EIATTR_CUDA_API_VERSION
	.align		4
        /*0000*/ 	.byte	0x04, 0x37
        /*0002*/ 	.short	(.L_91 - .L_90)
.L_90:
        /*0004*/ 	.word	0x00000082


	//----- nvinfo : EIATTR_KPARAM_INFO
	.align		4
.L_91:
        /*0008*/ 	.byte	0x04, 0x17
        /*000a*/ 	.short	(.L_93 - .L_92)
.L_92:
        /*000c*/ 	.word	0x00000000
        /*0010*/ 	.short	0x0005
        /*0012*/ 	.short	0x0024
        /*0014*/ 	.byte	0x00, 0xf0, 0x11, 0x00


	//----- nvinfo : EIATTR_KPARAM_INFO
	.align		4
.L_93:
        /*0018*/ 	.byte	0x04, 0x17
        /*001a*/ 	.short	(.L_95 - .L_94)
.L_94:
        /*001c*/ 	.word	0x00000000
        /*0020*/ 	.short	0x0004
        /*0022*/ 	.short	0x0020
        /*0024*/ 	.byte	0x00, 0xf0, 0x11, 0x00


	//----- nvinfo : EIATTR_KPARAM_INFO
	.align		4
.L_95:
        /*0028*/ 	.byte	0x04, 0x17
        /*002a*/ 	.short	(.L_97 - .L_96)
.L_96:
        /*002c*/ 	.word	0x00000000
        /*0030*/ 	.short	0x0003
        /*0032*/ 	.short	0x0018
        /*0034*/ 	.byte	0x00, 0xf5, 0x21, 0x00


	//----- nvinfo : EIATTR_KPARAM_INFO
	.align		4
.L_97:
        /*0038*/ 	.byte	0x04, 0x17
        /*003a*/ 	.short	(.L_99 - .L_98)
.L_98:
        /*003c*/ 	.word	0x00000000
        /*0040*/ 	.short	0x0002
        /*0042*/ 	.short	0x0010
        /*0044*/ 	.byte	0x00, 0xf5, 0x21, 0x00


	//----- nvinfo : EIATTR_KPARAM_INFO
	.align		4
.L_99:
        /*0048*/ 	.byte	0x04, 0x17
        /*004a*/ 	.short	(.L_101 - .L_100)
.L_100:
        /*004c*/ 	.word	0x00000000
        /*0050*/ 	.short	0x0001
        /*0052*/ 	.short	0x0008
        /*0054*/ 	.byte	0x00, 0xf5, 0x21, 0x00


	//----- nvinfo : EIATTR_KPARAM_INFO
	.align		4
.L_101:
        /*0058*/ 	.byte	0x04, 0x17
        /*005a*/ 	.short	(.L_103 - .L_102)
.L_102:
        /*005c*/ 	.word	0x00000000
        /*0060*/ 	.short	0x0000
        /*0062*/ 	.short	0x0000
        /*0064*/ 	.byte	0x00, 0xf5, 0x21, 0x00


	//----- nvinfo : EIATTR_SPARSE_MMA_MASK
	.align		4
.L_103:
        /*0068*/ 	.byte	0x03, 0x50
        /*006a*/ 	.short	0x0000


	//----- nvinfo : EIATTR_MAXREG_COUNT
	.align		4
        /*006c*/ 	.byte	0x03, 0x1b
        /*006e*/ 	.short	0x00ff


	//----- nvinfo : EIATTR_MERCURY_ISA_VERSION
	.align		4
        /*0070*/ 	.byte	0x03, 0x5f
        /*0072*/ 	.short	0x0101


	//----- nvinfo : EIATTR_VRC_CTA_INIT_COUNT
	.align		4
        /*0074*/ 	.byte	0x02, 0x4a
	.zero		1
	.zero		1


	//----- nvinfo : EIATTR_EXIT_INSTR_OFFSETS
	.align		4
        /*0078*/ 	.byte	0x04, 0x1c
        /*007a*/ 	.short	(.L_105 - .L_104)


	//   ....[0]....
.L_104:
        /*007c*/ 	.word	0x000000a0


	//   ....[1]....
        /*0080*/ 	.word	0x00000390


	//----- nvinfo : EIATTR_CRS_STACK_SIZE
	.align		4
.L_105:
        /*0084*/ 	.byte	0x04, 0x1e
        /*0086*/ 	.short	(.L_107 - .L_106)
.L_106:
        /*0088*/ 	.word	0x00000000


	//----- nvinfo : EIATTR_CBANK_PARAM_SIZE
	.align		4
.L_107:
        /*008c*/ 	.byte	0x03, 0x19
        /*008e*/ 	.short	0x0028


	//----- nvinfo : EIATTR_PARAM_CBANK
	.align		4
        /*0090*/ 	.byte	0x04, 0x0a
        /*0092*/ 	.short	(.L_109 - .L_108)
	.align		4
.L_108:
        /*0094*/ 	.word	index@(.nv.constant0._Z15KtransformGray3PKiS0_PiPKfii)
        /*0098*/ 	.short	0x0380
        /*009a*/ 	.short	0x0028


	//----- nvinfo : EIATTR_SW_WAR
	.align		4
.L_109:
        /*009c*/ 	.byte	0x04, 0x36
        /*009e*/ 	.short	(.L_111 - .L_110)
.L_110:
        /*00a0*/ 	.word	0x00000008
.L_111:


//--------------------- .nv.info._Z15KtransformGray2PKiS0_PiPKfii --------------------------
	.section	.nv.info._Z15KtransformGray2PKiS0_PiPKfii,"",@"SHT_CUDA_INFO"
	.sectionflags	@""
	.align	4


	//----- nvinfo : EIATTR_CUDA_API_VERSION
	.align		4
        /*0000*/ 	.byte	0x04, 0x37
        /*0002*/ 	.short	(.L_113 - .L_112)
.L_112:
        /*0004*/ 	.word	0x00000082


	//----- nvinfo : EIATTR_KPARAM_INFO
	.align		4
.L_113:
        /*0008*/ 	.byte	0x04, 0x17
        /*000a*/ 	.short	(.L_115 - .L_114)
.L_114:
        /*000c*/ 	.word	0x00000000
        /*0010*/ 	.short	0x0005
        /*0012*/ 	.short	0x0024
        /*0014*/ 	.byte	0x00, 0xf0, 0x11, 0x00


	//----- nvinfo : EIATTR_KPARAM_INFO
	.align		4
.L_115:
        /*0018*/ 	.byte	0x04, 0x17
        /*001a*/ 	.short	(.L_117 - .L_116)
.L_116:
        /*001c*/ 	.word	0x00000000
        /*0020*/ 	.short	0x0004
        /*0022*/ 	.short	0x0020
        /*0024*/ 	.byte	0x00, 0xf0, 0x11, 0x00


	//----- nvinfo : EIATTR_KPARAM_INFO
	.align		4
.L_117:
        /*0028*/ 	.byte	0x04, 0x17
        /*002a*/ 	.short	(.L_119 - .L_118)
.L_118:
        /*002c*/ 	.word	0x00000000
        /*0030*/ 	.short	0x0003
        /*0032*/ 	.short	0x0018
        /*0034*/ 	.byte	0x00, 0xf5, 0x21, 0x00


	//----- nvinfo : EIATTR_KPARAM_INFO
	.align		4
.L_119:
        /*0038*/ 	.byte	0x04, 0x17
        /*003a*/ 	.short	(.L_121 - .L_120)
.L_120:
        /*003c*/ 	.word	0x00000000
        /*0040*/ 	.short	0x0002
        /*0042*/ 	.short	0x0010
        /*0044*/ 	.byte	0x00, 0xf5, 0x21, 0x00


	//----- nvinfo : EIATTR_KPARAM_INFO
	.align		4
.L_121:
        /*0048*/ 	.byte	0x04, 0x17
        /*004a*/ 	.short	(.L_123 - .L_122)
.L_122:
        /*004c*/ 	.word	0x00000000
        /*0050*/ 	.short	0x0001
        /*0052*/ 	.short	0x0008
        /*0054*/ 	.byte	0x00, 0xf5, 0x21, 0x00


	//----- nvinfo : EIATTR_KPARAM_INFO
	.align		4
.L_123:
        /*0058*/ 	.byte	0x04, 0x17
        /*005a*/ 	.short	(.L_125 - .L_124)
.L_124:
        /*005c*/ 	.word	0x00000000
        /*0060*/ 	.short	0x0000
        /*0062*/ 	.short	0x0000
        /*0064*/ 	.byte	0x00, 0xf5, 0x21, 0x00


	//----- nvinfo : EIATTR_SPARSE_MMA_MASK
	.align		4
.L_125:
        /*0068*/ 	.byte	0x03, 0x50
        /*006a*/ 	.short	0x0000


	//----- nvinfo : EIATTR_MAXREG_COUNT
	.align		4
        /*006c*/ 	.byte	0x03, 0x1b
        /*006e*/ 	.short	0x00ff


	//----- nvinfo : EIATTR_MERCURY_ISA_VERSION
	.align		4
        /*0070*/ 	.byte	0x03, 0x5f
        /*0072*/ 	.short	0x0101


	//----- nvinfo : EIATTR_VRC_CTA_INIT_COUNT
	.align		4
        /*0074*/ 	.byte	0x02, 0x4a
	.zero		1
	.zero		1


	//----- nvinfo : EIATTR_EXIT_INSTR_OFFSETS
	.align		4
        /*0078*/ 	.byte	0x04, 0x1c
        /*007a*/ 	.short	(.L_127 - .L_126)


	//   ....[0]....
.L_126:
        /*007c*/ 	.word	0x00000050


	//   ....[1]....
        /*0080*/ 	.word	0x000004a0


	//----- nvinfo : EIATTR_CRS_STACK_SIZE
	.align		4
.L_127:
        /*0084*/ 	.byte	0x04, 0x1e
        /*0086*/ 	.short	(.L_129 - .L_128)
.L_128:
        /*0088*/ 	.word	0x00000000


	//----- nvinfo : EIATTR_CBANK_PARAM_SIZE
	.align		4
.L_129:
        /*008c*/ 	.byte	0x03, 0x19
        /*008e*/ 	.short	0x0028


	//----- nvinfo : EIATTR_PARAM_CBANK
	.align		4
        /*0090*/ 	.byte	0x04, 0x0a
        /*0092*/ 	.short	(.L_131 - .L_130)
	.align		4
.L_130:
        /*0094*/ 	.word	index@(.nv.constant0._Z15KtransformGray2PKiS0_PiPKfii)
        /*0098*/ 	.short	0x0380
        /*009a*/ 	.short	0x0028


	//----- nvinfo : EIATTR_SW_WAR
	.align		4
.L_131:
        /*009c*/ 	.byte	0x04, 0x36
        /*009e*/ 	.short	(.L_133 - .L_132)
.L_132:
        /*00a0*/ 	.word	0x00000008
.L_133:


//--------------------- .nv.info._Z14KtransformGrayPKiS0_PiPKfii --------------------------
	.section	.nv.info._Z14KtransformGrayPKiS0_PiPKfii,"",@"SHT_CUDA_INFO"
	.sectionflags	@""
	.align	4


	//----- nvinfo : EIATTR_CUDA_API_VERSION
	.align		4
        /*0000*/ 	.byte	0x04, 0x37
        /*0002*/ 	.short	(.L_135 - .L_134)
.L_134:
        /*0004*/ 	.word	0x00000082


	//----- nvinfo : EIATTR_KPARAM_INFO
	.align		4
.L_135:
        /*0008*/ 	.byte	0x04, 0x17
        /*000a*/ 	.short	(.L_137 - .L_136)
.L_136:
        /*000c*/ 	.word	0x00000000
        /*0010*/ 	.short	0x0005
        /*0012*/ 	.short	0x0024
        /*0014*/ 	.byte	0x00, 0xf0, 0x11, 0x00


	//----- nvinfo : EIATTR_KPARAM_INFO
	.align		4
.L_137:
        /*0018*/ 	.byte	0x04, 0x17
        /*001a*/ 	.short	(.L_139 - .L_138)
.L_138:
        /*001c*/ 	.word	0x00000000
        /*0020*/ 	.short	0x0004
        /*0022*/ 	.short	0x0020
        /*0024*/ 	.byte	0x00, 0xf0, 0x11, 0x00


	//----- nvinfo : EIATTR_KPARAM_INFO
	.align		4
.L_139:
        /*0028*/ 	.byte	0x04, 0x17
        /*002a*/ 	.short	(.L_141 - .L_140)
.L_140:
        /*002c*/ 	.word	0x00000000
        /*0030*/ 	.short	0x0003
        /*0032*/ 	.short	0x0018
        /*0034*/ 	.byte	0x00, 0xf5, 0x21, 0x00


	//----- nvinfo : EIATTR_KPARAM_INFO
	.align		4
.L_141:
        /*0038*/ 	.byte	0x04, 0x17
        /*003a*/ 	.short	(.L_143 - .L_142)
.L_142:
        /*003c*/ 	.word	0x00000000
        /*0040*/ 	.short	0x0002
        /*0042*/ 	.short	0x0010
        /*0044*/ 	.byte	0x00, 0xf5, 0x21, 0x00


	//----- nvinfo : EIATTR_KPARAM_INFO
	.align		4
.L_143:
        /*0048*/ 	.byte	0x04, 0x17
        /*004a*/ 	.short	(.L_145 - .L_144)
.L_144:
        /*004c*/ 	.word	0x00000000
        /*0050*/ 	.short	0x0001
        /*0052*/ 	.short	0x0008
        /*0054*/ 	.byte	0x00, 0xf5, 0x21, 0x00


	//----- nvinfo : EIATTR_KPARAM_INFO
	.align		4
.L_145:
        /*0058*/ 	.byte	0x04, 0x17
        /*005a*/ 	.short	(.L_147 - .L_146)
.L_146:
        /*005c*/ 	.word	0x00000000
        /*0060*/ 	.short	0x0000
        /*0062*/ 	.short	0x0000
        /*0064*/ 	.byte	0x00, 0xf5, 0x21, 0x00


	//----- nvinfo : EIATTR_SPARSE_MMA_MASK
	.align		4
.L_147:
        /*0068*/ 	.byte	0x03, 0x50
        /*006a*/ 	.short	0x0000


	//----- nvinfo : EIATTR_MAXREG_COUNT
	.align		4
        /*006c*/ 	.byte	0x03, 0x1b
        /*006e*/ 	.short	0x00ff


	//----- nvinfo : EIATTR_MERCURY_ISA_VERSION
	.align		4
        /*0070*/ 	.byte	0x03, 0x5f
        /*0072*/ 	.short	0x0101


	//----- nvinfo : EIATTR_VRC_CTA_INIT_COUNT
	.align		4
        /*0074*/ 	.byte	0x02, 0x4a
	.zero		1
	.zero		1


	//----- nvinfo : EIATTR_EXIT_INSTR_OFFSETS
	.align		4
        /*0078*/ 	.byte	0x04, 0x1c
        /*007a*/ 	.short	(.L_149 - .L_148)


	//   ....[0]....
.L_148:
        /*007c*/ 	.word	0x00000060


	//   ....[1]....
        /*0080*/ 	.word	0x00000090


	//   ....[2]....
        /*0084*/ 	.word	0x00000480


	//----- nvinfo : EIATTR_CRS_STACK_SIZE
	.align		4
.L_149:
        /*0088*/ 	.byte	0x04, 0x1e
        /*008a*/ 	.short	(.L_151 - .L_150)
.L_150:
        /*008c*/ 	.word	0x00000000


	//----- nvinfo : EIATTR_CBANK_PARAM_SIZE
	.align		4
.L_151:
        /*0090*/ 	.byte	0x03, 0x19
        /*0092*/ 	.short	0x0028


	//----- nvinfo : EIATTR_PARAM_CBANK
	.align		4
        /*0094*/ 	.byte	0x04, 0x0a
        /*0096*/ 	.short	(.L_153 - .L_152)
	.align		4
.L_152:
        /*0098*/ 	.word	index@(.nv.constant0._Z14KtransformGrayPKiS0_PiPKfii)
        /*009c*/ 	.short	0x0380
        /*009e*/ 	.short	0x0028


	//----- nvinfo : EIATTR_SW_WAR
	.align		4
.L_153:
        /*00a0*/ 	.byte	0x04, 0x36
        /*00a2*/ 	.short	(.L_155 - .L_154)
.L_154:
        /*00a4*/ 	.word	0x00000008
.L_155:


//--------------------- .nv.info._Z8Ksmooth2Pfii  --------------------------
	.section	.nv.info._Z8Ksmooth2Pfii,"",@"SHT_CUDA_INFO"
	.sectionflags	@""
	.align	4


	//----- nvinfo : EIATTR_CUDA_API_VERSION
	.align		4
        /*0000*/ 	.byte	0x04, 0x37
        /*0002*/ 	.short	(.L_157 - .L_156)
.L_156:
        /*0004*/ 	.word	0x00000082


	//----- nvinfo : EIATTR_KPARAM_INFO
	.align		4
.L_157:
        /*0008*/ 	.byte	0x04, 0x17
        /*000a*/ 	.short	(.L_159 - .L_158)
.L_158:
        /*000c*/ 	.word	0x00000000
        /*0010*/ 	.short	0x0002
        /*0012*/ 	.short	0x000c
        /*0014*/ 	.byte	0x00, 0xf0, 0x11, 0x00


	//----- nvinfo : EIATTR_KPARAM_INFO
	.align		4
.L_159:
        /*0018*/ 	.byte	0x04, 0x17
        /*001a*/ 	.short	(.L_161 - .L_160)
.L_160:
        /*001c*/ 	.word	0x00000000
        /*0020*/ 	.short	0x0001
        /*0022*/ 	.short	0x0008
        /*0024*/ 	.byte	0x00, 0xf0, 0x11, 0x00


	//----- nvinfo : EIATTR_KPARAM_INFO
	.align		4
.L_161:
        /*0028*/ 	.byte	0x04, 0x17
        /*002a*/ 	.short	(.L_163 - .L_162)
.L_162:
        /*002c*/ 	.word	0x00000000
        /*0030*/ 	.short	0x0000
        /*0032*/ 	.short	0x0000
        /*0034*/ 	.byte	0x00, 0xf5, 0x21, 0x00


	//----- nvinfo : EIATTR_SPARSE_MMA_MASK
	.align		4
.L_163:
        /*0038*/ 	.byte	0x03, 0x50
        /*003a*/ 	.short	0x0000


	//----- nvinfo : EIATTR_MAXREG_COUNT
	.align		4
        /*003c*/ 	.byte	0x03, 0x1b
        /*003e*/ 	.short	0x00ff


	//----- nvinfo : EIATTR_MERCURY_ISA_VERSION
	.align		4
        /*0040*/ 	.byte	0x03, 0x5f
        /*0042*/ 	.short	0x0101


	//----- nvinfo : EIATTR_VRC_CTA_INIT_COUNT
	.align		4
        /*0044*/ 	.byte	0x02, 0x4a
	.zero		1
	.zero		1


	//----- nvinfo : EIATTR_EXIT_INSTR_OFFSETS
	.align		4
        /*0048*/ 	.byte	0x04, 0x1c
        /*004a*/ 	.short	(.L_165 - .L_164)


	//   ....[0]....
.L_164:
        /*004c*/ 	.word	0x00000060


	//   ....[1]....
        /*0050*/ 	.word	0x00000ef0


	//   ....[2]....
        /*0054*/ 	.word	0x00001360


	//   ....[3]....
        /*0058*/ 	.word	0x00001540


	//   ....[4]....
        /*005c*/ 	.word	0x00001680


	//   ....[5]....
        /*0060*/ 	.word	0x00001720


	//----- nvinfo : EIATTR_CRS_STACK_SIZE
	.align		4
.L_165:
        /*0064*/ 	.byte	0x04, 0x1e
        /*0066*/ 	.short	(.L_167 - .L_166)
.L_166:
        /*0068*/ 	.word	0x00000000


	//----- nvinfo : EIATTR_CBANK_PARAM_SIZE
	.align		4
.L_167:
        /*006c*/ 	.byte	0x03, 0x19
        /*006e*/ 	.short	0x0010


	//----- nvinfo : EIATTR_PARAM_CBANK
	.align		4
        /*0070*/ 	.byte	0x04, 0x0a
        /*0072*/ 	.short	(.L_169 - .L_168)
	.align		4
.L_168:
        /*0074*/ 	.word	index@(.nv.constant0._Z8Ksmooth2Pfii)
        /*0078*/ 	.short	0x0380
        /*007a*/ 	.short	0x0010


	//----- nvinfo : EIATTR_SW_WAR
	.align		4
.L_169:
        /*007c*/ 	.byte	0x04, 0x36
        /*007e*/ 	.short	(.L_171 - .L_170)
.L_170:
        /*0080*/ 	.word	0x00000008
.L_171:


//--------------------- .nv.info._Z8Ksmooth1PfPiPKfiii --------------------------
	.section	.nv.info._Z8Ksmooth1PfPiPKfiii,"",@"SHT_CUDA_INFO"
	.sectionflags	@""
	.align	4


	//----- nvinfo : EIATTR_CUDA_API_VERSION
	.align		4
        /*0000*/ 	.byte	0x04, 0x37
        /*0002*/ 	.short	(.L_173 - .L_172)
.L_172:
        /*0004*/ 	.word	0x00000082


	//----- nvinfo : EIATTR_KPARAM_INFO
	.align		4
.L_173:
        /*0008*/ 	.byte	0x04, 0x17
        /*000a*/ 	.short	(.L_175 - .L_174)
.L_174:
        /*000c*/ 	.word	0x00000000
        /*0010*/ 	.short	0x0005
        /*0012*/ 	.short	0x0020
        /*0014*/ 	.byte	0x00, 0xf0, 0x11, 0x00


	//----- nvinfo : EIATTR_KPARAM_INFO
	.align		4
.L_175:
        /*0018*/ 	.byte	0x04, 0x17
        /*001a*/ 	.short	(.L_177 - .L_176)
.L_176:
        /*001c*/ 	.word	0x00000000
        /*0020*/ 	.short	0x0004
        /*0022*/ 	.short	0x001c
        /*0024*/ 	.byte	0x00, 0xf0, 0x11, 0x00


	//----- nvinfo : EIATTR_KPARAM_INFO
	.align		4
.L_177:
        /*0028*/ 	.byte	0x04, 0x17
        /*002a*/ 	.short	(.L_179 - .L_178)
.L_178:
        /*002c*/ 	.word	0x00000000
        /*0030*/ 	.short	0x0003
        /*0032*/ 	.short	0x0018
        /*0034*/ 	.byte	0x00, 0xf0, 0x11, 0x00


	//----- nvinfo : EIATTR_KPARAM_INFO
	.align		4
.L_179:
        /*0038*/ 	.byte	0x04, 0x17
        /*003a*/ 	.short	(.L_181 - .L_180)
.L_180:
        /*003c*/ 	.word	0x00000000
        /*0040*/ 	.short	0x0002
        /*0042*/ 	.short	0x0010
        /*0044*/ 	.byte	0x00, 0xf5, 0x21, 0x00


	//----- nvinfo : EIATTR_KPARAM_INFO
	.align		4
.L_181:
        /*0048*/ 	.byte	0x04, 0x17
        /*004a*/ 	.short	(.L_183 - .L_182)
.L_182:
        /*004c*/ 	.word	0x00000000
        /*0050*/ 	.short	0x0001
        /*0052*/ 	.short	0x0008
        /*0054*/ 	.byte	0x00, 0xf5, 0x21, 0x00


	//----- nvinfo : EIATTR_KPARAM_INFO
	.align		4
.L_183:
        /*0058*/ 	.byte	0x04, 0x17
        /*005a*/ 	.short	(.L_185 - .L_184)
.L_184:
        /*005c*/ 	.word	0x00000000
        /*0060*/ 	.short	0x0000
        /*0062*/ 	.short	0x0000
        /*0064*/ 	.byte	0x00, 0xf5, 0x21, 0x00


	//----- nvinfo : EIATTR_SPARSE_MMA_MASK
	.align		4
.L_185:
        /*0068*/ 	.byte	0x03, 0x50
        /*006a*/ 	.short	0x0000


	//----- nvinfo : EIATTR_MAXREG_COUNT
	.align		4
        /*006c*/ 	.byte	0x03, 0x1b
        /*006e*/ 	.short	0x00ff


	//----- nvinfo : EIATTR_MERCURY_ISA_VERSION
	.align		4
        /*0070*/ 	.byte	0x03, 0x5f
        /*0072*/ 	.short	0x0101


	//----- nvinfo : EIATTR_VRC_CTA_INIT_COUNT
	.align		4
        /*0074*/ 	.byte	0x02, 0x4a
	.zero		1
	.zero		1


	//----- nvinfo : EIATTR_EXIT_INSTR_OFFSETS
	.align		4
        /*0078*/ 	.byte	0x04, 0x1c
        /*007a*/ 	.short	(.L_187 - .L_186)


	//   ....[0]....
.L_186:
        /*007c*/ 	.word	0x00000090


	//   ....[1]....
        /*0080*/ 	.word	0x00001bd0


	//----- nvinfo : EIATTR_CRS_STACK_SIZE
	.align		4
.L_187:
        /*0084*/ 	.byte	0x04, 0x1e
        /*0086*/ 	.short	(.L_189 - .L_188)
.L_188:
        /*0088*/ 	.word	0x00000000


	//----- nvinfo : EIATTR_CBANK_PARAM_SIZE
	.align		4
.L_189:
        /*008c*/ 	.byte	0x03, 0x19
        /*008e*/ 	.short	0x0024


	//----- nvinfo : EIATTR_PARAM_CBANK
	.align		4
        /*0090*/ 	.byte	0x04, 0x0a
        /*0092*/ 	.short	(.L_191 - .L_190)
	.align		4
.L_190:
        /*0094*/ 	.word	index@(.nv.constant0._Z8Ksmooth1PfPiPKfiii)
        /*0098*/ 	.short	0x0380
        /*009a*/ 	.short	0x0024


	//----- nvinfo : EIATTR_SW_WAR
	.align		4
.L_191:
        /*009c*/ 	.byte	0x04, 0x36
        /*009e*/ 	.short	(.L_193 - .L_192)
.L_192:
        /*00a0*/ 	.word	0x00000008
.L_193:


//--------------------- .nv.info._Z5KdivCPffii    --------------------------
	.section	.nv.info._Z5KdivCPffii,"",@"SHT_CUDA_INFO"
	.sectionflags	@""
	.align	4


	//----- nvinfo : EIATTR_CUDA_API_VERSION
	.align		4
        /*0000*/ 	.byte	0x04, 0x37
        /*0002*/ 	.short	(.L_195 - .L_194)
.L_194:
        /*0004*/ 	.word	0x00000082


	//----- nvinfo : EIATTR_KPARAM_INFO
	.align		4
.L_195:
        /*0008*/ 	.byte	0x04, 0x17
        /*000a*/ 	.short	(.L_197 - .L_196)
.L_196:
        /*000c*/ 	.word	0x00000000
        /*0010*/ 	.short	0x0003
        /*0012*/ 	.short	0x0010
        /*0014*/ 	.byte	0x00, 0xf0, 0x11, 0x00


	//----- nvinfo : EIATTR_KPARAM_INFO
	.align		4
.L_197:
        /*0018*/ 	.byte	0x04, 0x17
        /*001a*/ 	.short	(.L_199 - .L_198)
.L_198:
        /*001c*/ 	.word	0x00000000
        /*0020*/ 	.short	0x0002
        /*0022*/ 	.short	0x000c
        /*0024*/ 	.byte	0x00, 0xf0, 0x11, 0x00


	//----- nvinfo : EIATTR_KPARAM_INFO
	.align		4
.L_199:
        /*0028*/ 	.byte	0x04, 0x17
        /*002a*/ 	.short	(.L_201 - .L_200)
.L_200:
        /*002c*/ 	.word	0x00000000
        /*0030*/ 	.short	0x0001
        /*0032*/ 	.short	0x0008
        /*0034*/ 	.byte	0x00, 0xf0, 0x11, 0x00


	//----- nvinfo : EIATTR_KPARAM_INFO
	.align		4
.L_201:
        /*0038*/ 	.byte	0x04, 0x17
        /*003a*/ 	.short	(.L_203 - .L_202)
.L_202:
        /*003c*/ 	.word	0x00000000
        /*0040*/ 	.short	0x0000
        /*0042*/ 	.short	0x0000
        /*0044*/ 	.byte	0x00, 0xf5, 0x21, 0x00


	//----- nvinfo : EIATTR_SPARSE_MMA_MASK
	.align		4
.L_203:
        /*0048*/ 	.byte	0x03, 0x50
        /*004a*/ 	.short	0x0000


	//----- nvinfo : EIATTR_MAXREG_COUNT
	.align		4
        /*004c*/ 	.byte	0x03, 0x1b
        /*004e*/ 	.short	0x00ff


	//----- nvinfo : EIATTR_MERCURY_ISA_VERSION
	.align		4
        /*0050*/ 	.byte	0x03, 0x5f
        /*0052*/ 	.short	0x0101


	//----- nvinfo : EIATTR_VRC_CTA_INIT_COUNT
	.align		4
        /*0054*/ 	.byte	0x02, 0x4a
	.zero		1
	.zero		1


	//----- nvinfo : EIATTR_EXIT_INSTR_OFFSETS
	.align		4
        /*0058*/ 	.byte	0x04, 0x1c
        /*005a*/ 	.short	(.L_205 - .L_204)


	//   ....[0]....
.L_204:
        /*005c*/ 	.word	0x000000e0


	//   ....[1]....
        /*0060*/ 	.word	0x00000220


	//----- nvinfo : EIATTR_CRS_STACK_SIZE
	.align		4
.L_205:
        /*0064*/ 	.byte	0x04, 0x1e
        /*0066*/ 	.short	(.L_207 - .L_206)
.L_206:
        /*0068*/ 	.word	0x00000000


	//----- nvinfo : EIATTR_CBANK_PARAM_SIZE
	.align		4
.L_207:
        /*006c*/ 	.byte	0x03, 0x19
        /*006e*/ 	.short	0x0014


	//----- nvinfo : EIATTR_PARAM_CBANK
	.align		4
        /*0070*/ 	.byte	0x04, 0x0a
        /*0072*/ 	.short	(.L_209 - .L_208)
	.align		4
.L_208:
        /*0074*/ 	.word	index@(.nv.constant0._Z5KdivCPffii)
        /*0078*/ 	.short	0x0380
        /*007a*/ 	.short	0x0014


	//----- nvinfo : EIATTR_SW_WAR
	.align		4
.L_209:
        /*007c*/ 	.byte	0x04, 0x36
        /*007e*/ 	.short	(.L_211 - .L_210)
.L_210:
        /*0080*/ 	.word	0x00000008
.L_211:


//--------------------- .nv.info._Z5KmultPiPfS_ii --------------------------
	.section	.nv.info._Z5KmultPiPfS_ii,"",@"SHT_CUDA_INFO"
	.sectionflags	@""
	.align	4


	//----- nvinfo : EIATTR_CUDA_API_VERSION
	.align		4
        /*0000*/ 	.byte	0x04, 0x37
        /*0002*/ 	.short	(.L_213 - .L_212)
.L_212:
        /*0004*/ 	.word	0x00000082


	//----- nvinfo : EIATTR_KPARAM_INFO
	.align		4
.L_213:
        /*0008*/ 	.byte	0x04, 0x17
        /*000a*/ 	.short	(.L_215 - .L_214)
.L_214:
        /*000c*/ 	.word	0x00000000
        /*0010*/ 	.short	0x0004
        /*0012*/ 	.short	0x001c
        /*0014*/ 	.byte	0x00, 0xf0, 0x11, 0x00


	//----- nvinfo : EIATTR_KPARAM_INFO
	.align		4
.L_215:
        /*0018*/ 	.byte	0x04, 0x17
        /*001a*/ 	.short	(.L_217 - .L_216)
.L_216:
        /*001c*/ 	.word	0x00000000
        /*0020*/ 	.short	0x0003
        /*0022*/ 	.short	0x0018
        /*0024*/ 	.byte	0x00, 0xf0, 0x11, 0x00


	//----- nvinfo : EIATTR_KPARAM_INFO
	.align		4
.L_217:
        /*0028*/ 	.byte	0x04, 0x17
        /*002a*/ 	.short	(.L_219 - .L_218)
.L_218:
        /*002c*/ 	.word	0x00000000
        /*0030*/ 	.short	0x0002
        /*0032*/ 	.short	0x0010
        /*0034*/ 	.byte	0x00, 0xf5, 0x21, 0x00


	//----- nvinfo : EIATTR_KPARAM_INFO
	.align		4
.L_219:
        /*0038*/ 	.byte	0x04, 0x17
        /*003a*/ 	.short	(.L_221 - .L_220)
.L_220:
        /*003c*/ 	.word	0x00000000
        /*0040*/ 	.short	0x0001
        /*0042*/ 	.short	0x0008
        /*0044*/ 	.byte	0x00, 0xf5, 0x21, 0x00


	//----- nvinfo : EIATTR_KPARAM_INFO
	.align		4
.L_221:
        /*0048*/ 	.byte	0x04, 0x17
        /*004a*/ 	.short	(.L_223 - .L_222)
.L_222:
        /*004c*/ 	.word	0x00000000
        /*0050*/ 	.short	0x0000
        /*0052*/ 	.short	0x0000
        /*0054*/ 	.byte	0x00, 0xf5, 0x21, 0x00


	//----- nvinfo : EIATTR_SPARSE_MMA_MASK
	.align		4
.L_223:
        /*0058*/ 	.byte	0x03, 0x50
        /*005a*/ 	.short	0x0000


	//----- nvinfo : EIATTR_MAXREG_COUNT
	.align		4
        /*005c*/ 	.byte	0x03, 0x1b
        /*005e*/ 	.short	0x00ff


	//----- nvinfo : EIATTR_MERCURY_ISA_VERSION
	.align		4
        /*0060*/ 	.byte	0x03, 0x5f
        /*0062*/ 	.short	0x0101


	//----- nvinfo : EIATTR_VRC_CTA_INIT_COUNT
	.align		4
        /*0064*/ 	.byte	0x02, 0x4a
	.zero		1
	.zero		1


	//----- nvinfo : EIATTR_EXIT_INSTR_OFFSETS
	.align		4
        /*0068*/ 	.byte	0x04, 0x1c
        /*006a*/ 	.short	(.L_225 - .L_224)


	//   ....[0]....
.L_224:
        /*006c*/ 	.word	0x000000d0


	//   ....[1]....
        /*0070*/ 	.word	0x000001b0


	//----- nvinfo : EIATTR_CBANK_PARAM_SIZE
	.align		4
.L_225:
        /*0074*/ 	.byte	0x03, 0x19
        /*0076*/ 	.short	0x0020


	//----- nvinfo : EIATTR_PARAM_CBANK
	.align		4
        /*0078*/ 	.byte	0x04, 0x0a
        /*007a*/ 	.short	(.L_227 - .L_226)
	.align		4
.L_226:
        /*007c*/ 	.word	index@(.nv.constant0._Z5KmultPiPfS_ii)
        /*0080*/ 	.short	0x0380
        /*0082*/ 	.short	0x0020


	//----- nvinfo : EIATTR_SW_WAR
	.align		4
.L_227:
        /*0084*/ 	.byte	0x04, 0x36
        /*0086*/ 	.short	(.L_229 - .L_228)
.L_228:
        /*0088*/ 	.word	0x00000008
.L_229:


//--------------------- .nv.info._Z4KsumPfPiS_ii  --------------------------
	.section	.nv.info._Z4KsumPfPiS_ii,"",@"SHT_CUDA_INFO"
	.sectionflags	@""
	.align	4


	//----- nvinfo : EIATTR_CUDA_API_VERSION
	.align		4
        /*0000*/ 	.byte	0x04, 0x37
        /*0002*/ 	.short	(.L_231 - .L_230)
.L_230:
        /*0004*/ 	.word	0x00000082


	//----- nvinfo : EIATTR_KPARAM_INFO
	.align		4
.L_231:
        /*0008*/ 	.byte	0x04, 0x17
        /*000a*/ 	.short	(.L_233 - .L_232)
.L_232:
        /*000c*/ 	.word	0x00000000
        /*0010*/ 	.short	0x0004
        /*0012*/ 	.short	0x001c
        /*0014*/ 	.byte	0x00, 0xf0, 0x11, 0x00


	//----- nvinfo : EIATTR_KPARAM_INFO
	.align		4
.L_233:
        /*0018*/ 	.byte	0x04, 0x17
        /*001a*/ 	.short	(.L_235 - .L_234)
.L_234:
        /*001c*/ 	.word	0x00000000
        /*0020*/ 	.short	0x0003
        /*0022*/ 	.short	0x0018
        /*0024*/ 	.byte	0x00, 0xf0, 0x11, 0x00


	//----- nvinfo : EIATTR_KPARAM_INFO
	.align		4
.L_235:
        /*0028*/ 	.byte	0x04, 0x17
        /*002a*/ 	.short	(.L_237 - .L_236)
.L_236:
        /*002c*/ 	.word	0x00000000
        /*0030*/ 	.short	0x0002
        /*0032*/ 	.short	0x0010
        /*0034*/ 	.byte	0x00, 0xf5, 0x21, 0x00


	//----- nvinfo : EIATTR_KPARAM_INFO
	.align		4
.L_237:
        /*0038*/ 	.byte	0x04, 0x17
        /*003a*/ 	.short	(.L_239 - .L_238)
.L_238:
        /*003c*/ 	.word	0x00000000
        /*0040*/ 	.short	0x0001
        /*0042*/ 	.short	0x0008
        /*0044*/ 	.byte	0x00, 0xf5, 0x21, 0x00


	//----- nvinfo : EIATTR_KPARAM_INFO
	.align		4
.L_239:
        /*0048*/ 	.byte	0x04, 0x17
        /*004a*/ 	.short	(.L_241 - .L_240)
.L_240:
        /*004c*/ 	.word	0x00000000
        /*0050*/ 	.short	0x0000
        /*0052*/ 	.short	0x0000
        /*0054*/ 	.byte	0x00, 0xf5, 0x21, 0x00


	//----- nvinfo : EIATTR_SPARSE_MMA_MASK
	.align		4
.L_241:
        /*0058*/ 	.byte	0x03, 0x50
        /*005a*/ 	.short	0x0000


	//----- nvinfo : EIATTR_MAXREG_COUNT
	.align		4
        /*005c*/ 	.byte	0x03, 0x1b
        /*005e*/ 	.short	0x00ff


	//----- nvinfo : EIATTR_MERCURY_ISA_VERSION
	.align		4
        /*0060*/ 	.byte	0x03, 0x5f
        /*0062*/ 	.short	0x0101


	//----- nvinfo : EIATTR_VRC_CTA_INIT_COUNT
	.align		4
        /*0064*/ 	.byte	0x02, 0x4a
	.zero		1
	.zero		1


	//----- nvinfo : EIATTR_EXIT_INSTR_OFFSETS
	.align		4
        /*0068*/ 	.byte	0x04, 0x1c
        /*006a*/ 	.short	(.L_243 - .L_242)


	//   ....[0]....
.L_242:
        /*006c*/ 	.word	0x000000d0


	//   ....[1]....
        /*0070*/ 	.word	0x000001d0


	//----- nvinfo : EIATTR_CBANK_PARAM_SIZE
	.align		4
.L_243:
        /*0074*/ 	.byte	0x03, 0x19
        /*0076*/ 	.short	0x0020


	//----- nvinfo : EIATTR_PARAM_CBANK
	.align		4
        /*0078*/ 	.byte	0x04, 0x0a
        /*007a*/ 	.short	(.L_245 - .L_244)
	.align		4
.L_244:
        /*007c*/ 	.word	index@(.nv.constant0._Z4KsumPfPiS_ii)
        /*0080*/ 	.short	0x0380
        /*0082*/ 	.short	0x0020


	//----- nvinfo : EIATTR_SW_WAR
	.align		4
.L_245:
        /*0084*/ 	.byte	0x04, 0x36
        /*0086*/ 	.short	(.L_247 - .L_246)
.L_246:
        /*0088*/ 	.word	0x00000008
.L_247:


//--------------------- .nv.info._Z7KsumallPfPPiiii --------------------------
	.section	.nv.info._Z7KsumallPfPPiiii,"",@"SHT_CUDA_INFO"
	.sectionflags	@""
	.align	4


	//----- nvinfo : EIATTR_CUDA_API_VERSION
	.align		4
        /*0000*/ 	.byte	0x04, 0x37
        /*0002*/ 	.short	(.L_249 - .L_248)
.L_248:
        /*0004*/ 	.word	0x00000082


	//----- nvinfo : EIATTR_KPARAM_INFO
	.align		4
.L_249:
        /*0008*/ 	.byte	0x04, 0x17
        /*000a*/ 	.short	(.L_251 - .L_250)
.L_250:
        /*000c*/ 	.word	0x00000000
        /*0010*/ 	.short	0x0004
        /*0012*/ 	.short	0x0018
        /*0014*/ 	.byte	0x00, 0xf0, 0x11, 0x00


	//----- nvinfo : EIATTR_KPARAM_INFO
	.align		4
.L_251:
        /*0018*/ 	.byte	0x04, 0x17
        /*001a*/ 	.short	(.L_253 - .L_252)
.L_252:
        /*001c*/ 	.word	0x00000000
        /*0020*/ 	.short	0x0003
        /*0022*/ 	.short	0x0014
        /*0024*/ 	.byte	0x00, 0xf0, 0x11, 0x00


	//----- nvinfo : EIATTR_KPARAM_INFO
	.align		4
.L_253:
        /*0028*/ 	.byte	0x04, 0x17
        /*002a*/ 	.short	(.L_255 - .L_254)
.L_254:
        /*002c*/ 	.word	0x00000000
        /*0030*/ 	.short	0x0002
        /*0032*/ 	.short	0x0010
        /*0034*/ 	.byte	0x00, 0xf0, 0x11, 0x00


	//----- nvinfo : EIATTR_KPARAM_INFO
	.align		4
.L_255:
        /*0038*/ 	.byte	0x04, 0x17
        /*003a*/ 	.short	(.L_257 - .L_256)
.L_256:
        /*003c*/ 	.word	0x00000000
        /*0040*/ 	.short	0x0001
        /*0042*/ 	.short	0x0008
        /*0044*/ 	.byte	0x00, 0xf5, 0x21, 0x00


	//----- nvinfo : EIATTR_KPARAM_INFO
	.align		4
.L_257:
        /*0048*/ 	.byte	0x04, 0x17
        /*004a*/ 	.short	(.L_259 - .L_258)
.L_258:
        /*004c*/ 	.word	0x00000000
        /*0050*/ 	.short	0x0000
        /*0052*/ 	.short	0x0000
        /*0054*/ 	.byte	0x00, 0xf5, 0x21, 0x00


	//----- nvinfo : EIATTR_SPARSE_MMA_MASK
	.align		4
.L_259:
        /*0058*/ 	.byte	0x03, 0x50
        /*005a*/ 	.short	0x0000


	//----- nvinfo : EIATTR_MAXREG_COUNT
	.align		4
        /*005c*/ 	.byte	0x03, 0x1b
        /*005e*/ 	.short	0x00ff


	//----- nvinfo : EIATTR_MERCURY_ISA_VERSION
	.align		4
        /*0060*/ 	.byte	0x03, 0x5f
        /*0062*/ 	.short	0x0101


	//----- nvinfo : EIATTR_VRC_CTA_INIT_COUNT
	.align		4
        /*0064*/ 	.byte	0x02, 0x4a
	.zero		1
	.zero		1


	//----- nvinfo : EIATTR_EXIT_INSTR_OFFSETS
	.align		4
        /*0068*/ 	.byte	0x04, 0x1c
        /*006a*/ 	.short	(.L_261 - .L_260)


	//   ....[0]....
.L_260:
        /*006c*/ 	.word	0x000000e0


	//   ....[1]....
        /*0070*/ 	.word	0x00000d90


	//----- nvinfo : EIATTR_CBANK_PARAM_SIZE
	.align		4
.L_261:
        /*0074*/ 	.byte	0x03, 0x19
        /*0076*/ 	.short	0x001c


	//----- nvinfo : EIATTR_PARAM_CBANK
	.align		4
        /*0078*/ 	.byte	0x04, 0x0a
        /*007a*/ 	.short	(.L_263 - .L_262)
	.align		4
.L_262:
        /*007c*/ 	.word	index@(.nv.constant0._Z7KsumallPfPPiiii)
        /*0080*/ 	.short	0x0380
        /*0082*/ 	.short	0x001c


	//----- nvinfo : EIATTR_SW_WAR
	.align		4
.L_263:
        /*0084*/ 	.byte	0x04, 0x36
        /*0086*/ 	.short	(.L_265 - .L_264)
.L_264:
        /*0088*/ 	.word	0x00000008
.L_265:


//--------------------- .nv.callgraph             --------------------------
	.section	.nv.callgraph,"",@"SHT_CUDA_CALLGRAPH"
	.align	4
	.sectionentsize	8
	.align		4
        /*0000*/ 	.word	0x00000000
	.align		4
        /*0004*/ 	.word	0xffffffff
	.align		4
        /*0008*/ 	.word	0x00000000
	.align		4
        /*000c*/ 	.word	0xfffffffe
	.align		4
        /*0010*/ 	.word	0x00000000
	.align		4
        /*0014*/ 	.word	0xfffffffd
	.align		4
        /*0018*/ 	.word	0x00000000
	.align		4
        /*001c*/ 	.word	0xfffffffc


//--------------------- .text._Z5Kavg1PfS_S_Pdii  --------------------------
	.section	.text._Z5Kavg1PfS_S_Pdii,"ax",@progbits
	.align	128
        .global         _Z5Kavg1PfS_S_Pdii
        .type           _Z5Kavg1PfS_S_Pdii,@function
        .size           _Z5Kavg1PfS_S_Pdii,(.L_x_118 - _Z5Kavg1PfS_S_Pdii)
        .other          _Z5Kavg1PfS_S_Pdii,@"STO_CUDA_ENTRY STV_DEFAULT"
_Z5Kavg1PfS_S_Pdii:
.text._Z5Kavg1PfS_S_Pdii:
[----:B------:R-:W-:Y:S01]  /*0000*/  LDC R1, c[0x0][0x37c] ;  /* 0x0000df00ff017b82 */ /* 0x000fe20000000800 */
[----:B------:R-:W0:Y:S01]  /*0010*/  S2R R5, SR_CTAID.X ;  /* 0x0000000000057919 */ /* 0x000e220000002500 */
[----:B------:R-:W1:Y:S01]  /*0020*/  LDCU UR8, c[0x0][0x3a0] ;  /* 0x00007400ff0877ac */ /* 0x000e620008000800 */
[----:B------:R-:W-:Y:S01]  /*0030*/  BSSY.RECONVERGENT B0, `(.L_x_0) ;  /* 0x00000ea000007945 */ /* 0x000fe20003800200 */
[----:B------:R-:W-:Y:S01]  /*0040*/  CS2R R28, SRZ ;  /* 0x00000000001c7805 */ /* 0x000fe2000001ff00 */
[----:B------:R-:W0:Y:S01]  /*0050*/  S2R R4, SR_TID.X ;  /* 0x0000000000047919 */ /* 0x000e220000002100 */
[----:B------:R-:W2:Y:S01]  /*0060*/  LDCU UR4, c[0x0][0x360] ;  /* 0x00006c00ff0477ac */ /* 0x000ea20008000800 */
[----:B------:R-:W3:Y:S01]  /*0070*/  S2R R3, SR_CTAID.Y ;  /* 0x0000000000037919 */ /* 0x000ee20000002600 */
[----:B------:R-:W4:Y:S01]  /*0080*/  LDCU.64 UR6, c[0x0][0x358] ;  /* 0x00006b00ff0677ac */ /* 0x000f220008000a00 */
[----:B------:R-:W0:Y:S01]  /*0090*/  LDCU UR5, c[0x0][0x3a4] ;  /* 0x00007480ff0577ac */ /* 0x000e220008000800 */
[----:B------:R-:W0:Y:S01]  /*00a0*/  LDCU UR10, c[0x0][0x3a4] ;  /* 0x00007480ff0a77ac */ /* 0x000e220008000800 */
[----:B-1----:R-:W-:Y:S01]  /*00b0*/  IMAD.U32 R23, RZ, RZ, UR8 ;  /* 0x00000008ff177e24 */ /* 0x002fe2000f8e00ff */
[----:B------:R-:W1:Y:S01]  /*00c0*/  LDCU UR11, c[0x0][0x3a0] ;  /* 0x00007400ff0b77ac */ /* 0x000e620008000800 */
[----:B--2---:R-:W-:Y:S01]  /*00d0*/  MOV R7, UR4 ;  /* 0x0000000400077c02 */ /* 0x004fe20008000f00 */
[----:B------:R-:W2:Y:S01]  /*00e0*/  LDCU UR12, c[0x0][0x3a0] ;  /* 0x00007400ff0c77ac */ /* 0x000ea20008000800 */
[----:B0-----:R-:W-:-:S05]  /*00f0*/  IMAD R0, R5, 0x40, R4 ;  /* 0x0000004005007824 */ /* 0x001fca00078e0204 */
[----:B------:R-:W-:-:S13]  /*0100*/  ISETP.GE.AND P0, PT, R0, R23, PT ;  /* 0x000000170000720c */ /* 0x000fda0003f06270 */
[----:B-1234-:R-:W-:Y:S05]  /*0110*/  @P0 BRA `(.L_x_1) ;  /* 0x0000000c006c0947 */ /* 0x01efea0003800000 */
[----:B------:R-:W0:Y:S01]  /*0120*/  S2R R8, SR_TID.Y ;  /* 0x0000000000087919 */ /* 0x000e220000002200 */
[C---:B------:R-:W-:Y:S01]  /*0130*/  ISETP.GE.U32.AND P0, PT, R7.reuse, 0x4, PT ;  /* 0x000000040700780c */ /* 0x040fe20003f06070 */
[----:B------:R-:W-:Y:S01]  /*0140*/  IMAD.MOV.U32 R13, RZ, RZ, RZ ;  /* 0x000000ffff0d7224 */ /* 0x000fe200078e00ff */
[----:B------:R-:W-:Y:S02]  /*0150*/  LOP3.LUT R9, R7, 0x3, RZ, 0xc0, !PT ;  /* 0x0000000307097812 */ /* 0x000fe400078ec0ff */
[----:B------:R-:W-:-:S09]  /*0160*/  CS2R R28, SRZ ;  /* 0x00000000001c7805 */ /* 0x000fd2000001ff00 */
[----:B------:R-:W-:Y:S05]  /*0170*/  @!P0 BRA `(.L_x_2) ;  /* 0x0000000800908947 */ /* 0x000fea0003800000 */
[----:B------:R-:W1:Y:S01]  /*0180*/  LDC.64 R14, c[0x0][0x388] ;  /* 0x0000e200ff0e7b82 */ /* 0x000e620000000a00 */
[----:B0-----:R-:W-:Y:S01]  /*0190*/  IMAD R0, R3, 0x40, R8 ;  /* 0x0000004003007824 */ /* 0x001fe200078e0208 */
[----:B------:R-:W-:Y:S02]  /*01a0*/  LOP3.LUT R11, R7, 0xfffffffc, RZ, 0xc0, !PT ;  /* 0xfffffffc070b7812 */ /* 0x000fe400078ec0ff */
[----:B------:R-:W-:Y:S01]  /*01b0*/  CS2R R28, SRZ ;  /* 0x00000000001c7805 */ /* 0x000fe2000001ff00 */
[CC--:B------:R-:W-:Y:S01]  /*01c0*/  IMAD R17, R0.reuse, R23.reuse, R23 ;  /* 0x0000001700117224 */ /* 0x0c0fe200078e0217 */
[C---:B------:R-:W-:Y:S01]  /*01d0*/  IADD3 R2, PT, PT, R0.reuse, 0x2, RZ ;  /* 0x0000000200027810 */ /* 0x040fe20007ffe0ff */
[C---:B------:R-:W-:Y:S01]  /*01e0*/  VIADD R10, R0.reuse, 0x3 ;  /* 0x00000003000a7836 */ /* 0x040fe20000000000 */
[----:B------:R-:W0:Y:S01]  /*01f0*/  LDC.64 R12, c[0x0][0x390] ;  /* 0x0000e400ff0c7b82 */ /* 0x000e220000000a00 */
[-CC-:B------:R-:W-:Y:S01]  /*0200*/  IMAD R18, R0, R23.reuse, R4.reuse ;  /* 0x0000001700127224 */ /* 0x180fe200078e0204 */
[----:B------:R-:W-:Y:S01]  /*0210*/  IADD3 R11, PT, PT, -R11, RZ, RZ ;  /* 0x000000ff0b0b7210 */ /* 0x000fe20007ffe1ff */
[----:B------:R-:W-:-:S02]  /*0220*/  IMAD R2, R2, R23, R4 ;  /* 0x0000001702027224 */ /* 0x000fc400078e0204 */
[--C-:B------:R-:W-:Y:S02]  /*0230*/  IMAD.IADD R0, R17, 0x1, R4.reuse ;  /* 0x0000000111007824 */ /* 0x100fe400078e0204 */
[----:B------:R-:W-:Y:S01]  /*0240*/  IMAD R6, R10, R23, R4 ;  /* 0x000000170a067224 */ /* 0x000fe200078e0204 */
[C---:B------:R-:W-:Y:S01]  /*0250*/  LEA R20, R5.reuse, R2, 0x6 ;  /* 0x0000000205147211 */ /* 0x040fe200078e30ff */
[C---:B------:R-:W-:Y:S02]  /*0260*/  IMAD R18, R5.reuse, 0x40, R18 ;  /* 0x0000004005127824 */ /* 0x040fe400078e0212 */
[C---:B------:R-:W-:Y:S02]  /*0270*/  IMAD R19, R5.reuse, 0x40, R0 ;  /* 0x0000004005137824 */ /* 0x040fe400078e0200 */
[----:B------:R-:W-:-:S07]  /*0280*/  IMAD R21, R5, 0x40, R6 ;  /* 0x0000004005157824 */ /* 0x000fce00078e0206 */
.L_x_23:
[C---:B------:R-:W-:Y:S01]  /*0290*/  VIADD R0, R10.reuse, 0xfffffffd ;  /* 0xfffffffd0a007836 */ /* 0x040fe20000000000 */
[----:B------:R-:W-:Y:S01]  /*02a0*/  BSSY.RECONVERGENT B3, `(.L_x_3) ;  /* 0x0000022000037945 */ /* 0x000fe20003800200 */
[----:B------:R-:W-:-:S03]  /*02b0*/  IADD3 R22, PT, PT, R10, -0x2, RZ ;  /* 0xfffffffe0a167810 */ /* 0x000fc60007ffe0ff */
[----:B------:R-:W-:-:S13]  /*02c0*/  ISETP.GE.AND P0, PT, R0, UR5, PT ;  /* 0x0000000500007c0c */ /* 0x000fda000bf06270 */
[----:B---34-:R-:W-:Y:S05]  /*02d0*/  @P0 BRA `(.L_x_4) ;  /* 0x0000000000780947 */ /* 0x018fea0003800000 */
[----:B-1----:R-:W-:-:S05]  /*02e0*/  IMAD.WIDE R24, R18, 0x4, R14 ;  /* 0x0000000412187825 */ /* 0x002fca00078e020e */
[----:B------:R-:W2:Y:S01]  /*02f0*/  LDG.E R2, desc[UR6][R24.64] ;  /* 0x0000000618027981 */ /* 0x000ea2000c1e1900 */
[----:B------:R-:W-:Y:S01]  /*0300*/  UMOV UR8, 0xa0b5ed8d ;  /* 0xa0b5ed8d00087882 */ /* 0x000fe20000000000 */
[----:B------:R-:W-:Y:S01]  /*0310*/  UMOV UR9, 0x3eb0c6f7 ;  /* 0x3eb0c6f700097882 */ /* 0x000fe20000000000 */
[----:B------:R-:W-:Y:S01]  /*0320*/  BSSY.RECONVERGENT B4, `(.L_x_5) ;  /* 0x0000014000047945 */ /* 0x000fe20003800200 */
[----:B------:R-:W-:Y:S01]  /*0330*/  IMAD.MOV.U32 R23, RZ, RZ, 0x3f800000 ;  /* 0x3f800000ff177424 */ /* 0x000fe200078e00ff */
[----:B--2---:R-:W1:Y:S02]  /*0340*/  F2F.F64.F32 R16, |R2| ;  /* 0x4000000200107310 */ /* 0x004e640000201800 */
[----:B-1----:R-:W-:-:S14]  /*0350*/  DSETP.GEU.AND P0, PT, R16, UR8, PT ;  /* 0x0000000810007e2a */ /* 0x002fdc000bf0e000 */
[----:B------:R-:W-:Y:S05]  /*0360*/  @!P0 BRA `(.L_x_6) ;  /* 0x00000000003c8947 */ /* 0x000fea0003800000 */
[----:B0-----:R-:W-:-:S05]  /*0370*/  IMAD.WIDE R16, R18, 0x4, R12 ;  /* 0x0000000412107825 */ /* 0x001fca00078e020c */
[----:B------:R-:W2:Y:S01]  /*0380*/  LDG.E R0, desc[UR6][R16.64] ;  /* 0x0000000610007981 */ /* 0x000ea2000c1e1900 */
[----:B------:R-:W0:Y:S01]  /*0390*/  MUFU.RCP R23, R2 ;  /* 0x0000000200177308 */ /* 0x000e220000001000 */
[----:B------:R-:W-:Y:S01]  /*03a0*/  BSSY.RECONVERGENT B5, `(.L_x_6) ;  /* 0x000000b000057945 */ /* 0x000fe20003800200 */
[----:B0-----:R-:W-:-:S04]  /*03b0*/  FFMA R6, -R2, R23, 1 ;  /* 0x3f80000002067423 */ /* 0x001fc80000000117 */
[----:B------:R-:W-:Y:S02]  /*03c0*/  FFMA R23, R23, R6, R23 ;  /* 0x0000000617177223 */ /* 0x000fe40000000017 */
[----:B--2---:R-:W0:Y:S02]  /*03d0*/  FCHK P0, R0, R2 ;  /* 0x0000000200007302 */ /* 0x004e240000000000 */
[----:B------:R-:W-:-:S04]  /*03e0*/  FFMA R6, R0, R23, RZ ;  /* 0x0000001700067223 */ /* 0x000fc800000000ff */
[----:B------:R-:W-:-:S04]  /*03f0*/  FFMA R24, -R2, R6, R0 ;  /* 0x0000000602187223 */ /* 0x000fc80000000100 */
[----:B------:R-:W-:Y:S01]  /*0400*/  FFMA R23, R23, R24, R6 ;  /* 0x0000001817177223 */ /* 0x000fe20000000006 */
[----:B0-----:R-:W-:Y:S06]  /*0410*/  @!P0 BRA `(.L_x_7) ;  /* 0x00000000000c8947 */ /* 0x001fec0003800000 */
[----:B------:R-:W-:-:S07]  /*0420*/  MOV R6, 0x440 ;  /* 0x0000044000067802 */ /* 0x000fce0000000f00 */
[----:B------:R-:W-:Y:S05]  /*0430*/  CALL.REL.NOINC `($__internal_0_$__cuda_sm3x_div_rn_noftz_f32_slowpath) ;  /* 0x0000000c00247944 */ /* 0x000fea0003c00000 */
[----:B------:R-:W-:-:S07]  /*0440*/  IMAD.MOV.U32 R23, RZ, RZ, R0 ;  /* 0x000000ffff177224 */ /* 0x000fce00078e0000 */
.L_x_7:
[----:B------:R-:W-:Y:S05]  /*0450*/  BSYNC.RECONVERGENT B5 ;  /* 0x0000000000057941 */ /* 0x000fea0003800200 */
.L_x_6:
[----:B------:R-:W-:Y:S05]  /*0460*/  BSYNC.RECONVERGENT B4 ;  /* 0x0000000000047941 */ /* 0x000fea0003800200 */
.L_x_5:
[----:B------:R-:W1:Y:S01]  /*0470*/  LDC.64 R24, c[0x0][0x380] ;  /* 0x0000e000ff187b82 */ /* 0x000e620000000a00 */
[----:B------:R-:W2:Y:S02]  /*0480*/  F2F.F64.F32 R16, R23 ;  /* 0x0000001700107310 */ /* 0x000ea40000201800 */
[----:B--2---:R-:W-:Y:S01]  /*0490*/  DADD R28, R28, R16 ;  /* 0x000000001c1c7229 */ /* 0x004fe20000000010 */
[----:B-1----:R-:W-:-:S05]  /*04a0*/  IMAD.WIDE R24, R18, 0x4, R24 ;  /* 0x0000000412187825 */ /* 0x002fca00078e0218 */
[----:B------:R2:W-:Y:S05]  /*04b0*/  STG.E desc[UR6][R24.64], R23 ;  /* 0x0000001718007986 */ /* 0x0005ea000c101906 */
.L_x_4:
[----:B------:R-:W-:Y:S05]  /*04c0*/  BSYNC.RECONVERGENT B3 ;  /* 0x0000000000037941 */ /* 0x000fea0003800200 */
.L_x_3:
[----:B------:R-:W3:Y:S01]  /*04d0*/  LDC.64 R16, c[0x0][0x380] ;  /* 0x0000e000ff107b82 */ /* 0x000ee20000000a00 */
[----:B------:R-:W-:Y:S01]  /*04e0*/  ISETP.GE.AND P0, PT, R22, UR5, PT ;  /* 0x0000000516007c0c */ /* 0x000fe2000bf06270 */
[----:B------:R-:W-:-:S12]  /*04f0*/  BSSY.RECONVERGENT B3, `(.L_x_8) ;  /* 0x000001f000037945 */ /* 0x000fd80003800200 */
[----:B------:R-:W-:Y:S05]  /*0500*/  @P0 BRA `(.L_x_9) ;  /* 0x0000000000740947 */ /* 0x000fea0003800000 */
[----:B-12---:R-:W-:-:S05]  /*0510*/  IMAD.WIDE R22, R19, 0x4, R14 ;  /* 0x0000000413167825 */ /* 0x006fca00078e020e */
[----:B------:R-:W2:Y:S01]  /*0520*/  LDG.E R2, desc[UR6][R22.64] ;  /* 0x0000000616027981 */ /* 0x000ea2000c1e1900 */
[----:B------:R-:W-:Y:S01]  /*0530*/  UMOV UR8, 0xa0b5ed8d ;  /* 0xa0b5ed8d00087882 */ /* 0x000fe20000000000 */
[----:B------:R-:W-:Y:S01]  /*0540*/  UMOV UR9, 0x3eb0c6f7 ;  /* 0x3eb0c6f700097882 */ /* 0x000fe20000000000 */
[----:B------:R-:W-:Y:S01]  /*0550*/  BSSY.RECONVERGENT B4, `(.L_x_10) ;  /* 0x0000014000047945 */ /* 0x000fe20003800200 */
[----:B------:R-:W-:Y:S01]  /*0560*/  MOV R27, 0x3f800000 ;  /* 0x3f800000001b7802 */ /* 0x000fe20000000f00 */
        /* <DEDUP_REMOVED lines=15> */
[----:B---3--:R-:W-:Y:S05]  /*0660*/  CALL.REL.NOINC `($__internal_0_$__cuda_sm3x_div_rn_noftz_f32_slowpath) ;  /* 0x0000000800987944 */ /* 0x008fea0003c00000 */
[----:B------:R-:W-:-:S07]  /*0670*/  IMAD.MOV.U32 R27, RZ, RZ, R0 ;  /* 0x000000ffff1b7224 */ /* 0x000fce00078e0000 */
.L_x_12:
[----:B------:R-:W-:Y:S05]  /*0680*/  BSYNC.RECONVERGENT B5 ;  /* 0x0000000000057941 */ /* 0x000fea0003800200 */
.L_x_11:
[----:B------:R-:W-:Y:S05]  /*0690*/  BSYNC.RECONVERGENT B4 ;  /* 0x0000000000047941 */ /* 0x000fea0003800200 */
.L_x_10:
[----:B---3--:R-:W-:Y:S01]  /*06a0*/  IMAD.WIDE R24, R19, 0x4, R16 ;  /* 0x0000000413187825 */ /* 0x008fe200078e0210 */
[----:B------:R-:W1:Y:S04]  /*06b0*/  F2F.F64.F32 R22, R27 ;  /* 0x0000001b00167310 */ /* 0x000e680000201800 */
[----:B------:R4:W-:Y:S01]  /*06c0*/  STG.E desc[UR6][R24.64], R27 ;  /* 0x0000001b18007986 */ /* 0x0009e2000c101906 */
[----:B-1----:R-:W-:-:S11]  /*06d0*/  DADD R28, R28, R22 ;  /* 0x000000001c1c7229 */ /* 0x002fd60000000016 */
.L_x_9:
[----:B------:R-:W-:Y:S05]  /*06e0*/  BSYNC.RECONVERGENT B3 ;  /* 0x0000000000037941 */ /* 0x000fea0003800200 */
.L_x_8:
[----:B------:R-:W-:Y:S01]  /*06f0*/  VIADD R0, R10, 0xffffffff ;  /* 0xffffffff0a007836 */ /* 0x000fe20000000000 */
[----:B------:R-:W-:Y:S04]  /*0700*/  BSSY.RECONVERGENT B3, `(.L_x_13) ;  /* 0x0000020000037945 */ /* 0x000fe80003800200 */
[----:B------:R-:W-:-:S13]  /*0710*/  ISETP.GE.AND P0, PT, R0, UR5, PT ;  /* 0x0000000500007c0c */ /* 0x000fda000bf06270 */
[----:B------:R-:W-:Y:S05]  /*0720*/  @P0 BRA `(.L_x_14) ;  /* 0x0000000000740947 */ /* 0x000fea0003800000 */
[----:B-12---:R-:W-:-:S05]  /*0730*/  IMAD.WIDE R22, R20, 0x4, R14 ;  /* 0x0000000414167825 */ /* 0x006fca00078e020e */
[----:B------:R-:W2:Y:S01]  /*0740*/  LDG.E R2, desc[UR6][R22.64] ;  /* 0x0000000616027981 */ /* 0x000ea2000c1e1900 */
[----:B------:R-:W-:Y:S01]  /*0750*/  UMOV UR8, 0xa0b5ed8d ;  /* 0xa0b5ed8d00087882 */ /* 0x000fe20000000000 */
[----:B------:R-:W-:Y:S01]  /*0760*/  UMOV UR9, 0x3eb0c6f7 ;  /* 0x3eb0c6f700097882 */ /* 0x000fe20000000000 */
[----:B------:R-:W-:Y:S01]  /*0770*/  BSSY.RECONVERGENT B4, `(.L_x_15) ;  /* 0x0000014000047945 */ /* 0x000fe20003800200 */
[----:B----4-:R-:W-:Y:S01]  /*0780*/  MOV R27, 0x3f800000 ;  /* 0x3f800000001b7802 */ /* 0x010fe20000000f00 */
        /* <DEDUP_REMOVED lines=17> */
.L_x_17:
[----:B------:R-:W-:Y:S05]  /*08a0*/  BSYNC.RECONVERGENT B5 ;  /* 0x0000000000057941 */ /* 0x000fea0003800200 */
.L_x_16:
[----:B------:R-:W-:Y:S05]  /*08b0*/  BSYNC.RECONVERGENT B4 ;  /* 0x0000000000047941 */ /* 0x000fea0003800200 */
.L_x_15:
[----:B---3--:R-:W-:Y:S01]  /*08c0*/  IMAD.WIDE R24, R20, 0x4, R16 ;  /* 0x0000000414187825 */ /* 0x008fe200078e0210 */
[----:B------:R-:W1:Y:S04]  /*08d0*/  F2F.F64.F32 R22, R27 ;  /* 0x0000001b00167310 */ /* 0x000e680000201800 */
[----:B------:R2:W-:Y:S01]  /*08e0*/  STG.E desc[UR6][R24.64], R27 ;  /* 0x0000001b18007986 */ /* 0x0005e2000c101906 */
[----:B-1----:R-:W-:-:S11]  /*08f0*/  DADD R28, R28, R22 ;  /* 0x000000001c1c7229 */ /* 0x002fd60000000016 */
.L_x_14:
[----:B------:R-:W-:Y:S05]  /*0900*/  BSYNC.RECONVERGENT B3 ;  /* 0x0000000000037941 */ /* 0x000fea0003800200 */
.L_x_13:
        /* <DEDUP_REMOVED lines=8> */
[----:B----4-:R-:W-:Y:S01]  /*0990*/  IMAD.MOV.U32 R25, RZ, RZ, 0x3f800000 ;  /* 0x3f800000ff197424 */ /* 0x010fe200078e00ff */
        /* <DEDUP_REMOVED lines=16> */
[----:B------:R-:W-:-:S07]  /*0aa0*/  MOV R25, R0 ;  /* 0x0000000000197202 */ /* 0x000fce0000000f00 */
.L_x_22:
[----:B------:R-:W-:Y:S05]  /*0ab0*/  BSYNC.RECONVERGENT B5 ;  /* 0x0000000000057941 */ /* 0x000fea0003800200 */
.L_x_21:
[----:B------:R-:W-:Y:S05]  /*0ac0*/  BSYNC.RECONVERGENT B4 ;  /* 0x0000000000047941 */ /* 0x000fea0003800200 */
.L_x_20:
[----:B---3--:R-:W-:Y:S02]  /*0ad0*/  IMAD.WIDE R22, R21, 0x4, R16 ;  /* 0x0000000415167825 */ /* 0x008fe400078e0210 */
[----:B------:R-:W1:Y:S03]  /*0ae0*/  F2F.F64.F32 R16, R25 ;  /* 0x0000001900107310 */ /* 0x000e660000201800 */
[----:B------:R2:W-:Y:S02]  /*0af0*/  STG.E desc[UR6][R22.64], R25 ;  /* 0x0000001916007986 */ /* 0x0005e4000c101906 */
[----:B-12---:R-:W-:-:S11]  /*0b00*/  DADD R28, R28, R16 ;  /* 0x000000001c1c7229 */ /* 0x006fd60000000010 */
.L_x_19:
[----:B------:R-:W-:Y:S05]  /*0b10*/  BSYNC.RECONVERGENT B3 ;  /* 0x0000000000037941 */ /* 0x000fea0003800200 */
.L_x_18:
[----:B------:R-:W-:Y:S01]  /*0b20*/  VIADD R11, R11, 0x4 ;  /* 0x000000040b0b7836 */ /* 0x000fe20000000000 */
[----:B------:R-:W-:Y:S01]  /*0b30*/  IADD3 R10, PT, PT, R10, 0x4, RZ ;  /* 0x000000040a0a7810 */ /* 0x000fe20007ffe0ff */
[----:B--2---:R-:W-:-:S03]  /*0b40*/  IMAD.U32 R23, RZ, RZ, UR12 ;  /* 0x0000000cff177e24 */ /* 0x004fc6000f8e00ff */
[----:B------:R-:W-:Y:S01]  /*0b50*/  ISETP.NE.AND P0, PT, R11, RZ, PT ;  /* 0x000000ff0b00720c */ /* 0x000fe20003f05270 */
[C---:B------:R-:W-:Y:S01]  /*0b60*/  IMAD R19, R23.reuse, 0x4, R19 ;  /* 0x0000000417137824 */ /* 0x040fe200078e0213 */
[C---:B------:R-:W-:Y:S01]  /*0b70*/  LEA R21, R23.reuse, R21, 0x2 ;  /* 0x0000001517157211 */ /* 0x040fe200078e10ff */
[C---:B------:R-:W-:Y:S02]  /*0b80*/  IMAD R20, R23.reuse, 0x4, R20 ;  /* 0x0000000417147824 */ /* 0x040fe400078e0214 */
[----:B------:R-:W-:-:S08]  /*0b90*/  IMAD R18, R23, 0x4, R18 ;  /* 0x0000000417127824 */ /* 0x000fd000078e0212 */
[----:B------:R-:W-:Y:S05]  /*0ba0*/  @P0 BRA `(.L_x_23) ;  /* 0xfffffff400b80947 */ /* 0x000fea000383ffff */
[----:B0-----:R-:W-:-:S07]  /*0bb0*/  LOP3.LUT R13, R7, 0x7fc, RZ, 0xc0, !PT ;  /* 0x000007fc070d7812 */ /* 0x001fce00078ec0ff */
.L_x_2:
[----:B------:R-:W-:-:S13]  /*0bc0*/  ISETP.NE.AND P0, PT, R9, RZ, PT ;  /* 0x000000ff0900720c */ /* 0x000fda0003f05270 */
[----:B------:R-:W-:Y:S05]  /*0bd0*/  @!P0 BRA `(.L_x_1) ;  /* 0x0000000000bc8947 */ /* 0x000fea0003800000 */
[----:B---3--:R-:W2:Y:S01]  /*0be0*/  LDC.64 R16, c[0x0][0x388] ;  /* 0x0000e200ff107b82 */ /* 0x008ea20000000a00 */
[----:B0-----:R-:W-:Y:S02]  /*0bf0*/  IMAD.IADD R8, R13, 0x1, R8 ;  /* 0x000000010d087824 */ /* 0x001fe400078e0208 */
[----:B------:R-:W-:-:S03]  /*0c00*/  IMAD.MOV R9, RZ, RZ, -R9 ;  /* 0x000000ffff097224 */ /* 0x000fc600078e0a09 */
[----:B------:R-:W-:Y:S02]  /*0c10*/  LEA R8, R3, R8, 0x6 ;  /* 0x0000000803087211 */ /* 0x000fe400078e30ff */
[----:B-1----:R-:W0:Y:S03]  /*0c20*/  LDC.64 R14, c[0x0][0x390] ;  /* 0x0000e400ff0e7b82 */ /* 0x002e260000000a00 */
[----:B------:R-:W-:-:S05]  /*0c30*/  IMAD R12, R8, R23, R4 ;  /* 0x00000017080c7224 */ /* 0x000fca00078e0204 */
[----:B------:R-:W1:Y:S01]  /*0c40*/  LDC.64 R10, c[0x0][0x380] ;  /* 0x0000e000ff0a7b82 */ /* 0x000e620000000a00 */
[----:B------:R-:W-:-:S07]  /*0c50*/  LEA R12, R5, R12, 0x6 ;  /* 0x0000000c050c7211 */ /* 0x000fce00078e30ff */
.L_x_29:
[----:B------:R-:W-:Y:S01]  /*0c60*/  ISETP.GE.AND P0, PT, R8, UR10, PT ;  /* 0x0000000a08007c0c */ /* 0x000fe2000bf06270 */
[----:B------:R-:W-:Y:S01]  /*0c70*/  VIADD R9, R9, 0x1 ;  /* 0x0000000109097836 */ /* 0x000fe20000000000 */
[----:B------:R-:W-:Y:S04]  /*0c80*/  BSSY.RECONVERGENT B3, `(.L_x_24) ;  /* 0x0000021000037945 */ /* 0x000fe80003800200 */
[----:B------:R-:W-:-:S07]  /*0c90*/  ISETP.NE.AND P2, PT, R9, RZ, PT ;  /* 0x000000ff0900720c */ /* 0x000fce0003f45270 */
[----:B---3--:R-:W-:Y:S06]  /*0ca0*/  @P0 BRA `(.L_x_25) ;  /* 0x0000000000780947 */ /* 0x008fec0003800000 */
[----:B--2---:R-:W-:-:S05]  /*0cb0*/  IMAD.WIDE R18, R12, 0x4, R16 ;  /* 0x000000040c127825 */ /* 0x004fca00078e0210 */
[----:B------:R-:W2:Y:S01]  /*0cc0*/  LDG.E R23, desc[UR6][R18.64] ;  /* 0x0000000612177981 */ /* 0x000ea2000c1e1900 */
[----:B------:R-:W-:Y:S01]  /*0cd0*/  UMOV UR8, 0xa0b5ed8d ;  /* 0xa0b5ed8d00087882 */ /* 0x000fe20000000000 */
[----:B------:R-:W-:Y:S01]  /*0ce0*/  UMOV UR9, 0x3eb0c6f7 ;  /* 0x3eb0c6f700097882 */ /* 0x000fe20000000000 */
[----:B------:R-:W-:Y:S01]  /*0cf0*/  BSSY.RECONVERGENT B4, `(.L_x_26) ;  /* 0x0000015000047945 */ /* 0x000fe20003800200 */
[----:B------:R-:W-:Y:S01]  /*0d00*/  MOV R13, 0x3f800000 ;  /* 0x3f800000000d7802 */ /* 0x000fe20000000f00 */
[----:B--2---:R-:W2:Y:S02]  /*0d10*/  F2F.F64.F32 R20, |R23| ;  /* 0x4000001700147310 */ /* 0x004ea40000201800 */
[----:B--2---:R-:W-:-:S14]  /*0d20*/  DSETP.GEU.AND P0, PT, R20, UR8, PT ;  /* 0x0000000814007e2a */ /* 0x004fdc000bf0e000 */
        /* <DEDUP_REMOVED lines=12> */
[----:B------:R-:W-:Y:S01]  /*0df0*/  IMAD.MOV.U32 R2, RZ, RZ, R23 ;  /* 0x000000ffff027224 */ /* 0x000fe200078e0017 */
[----:B------:R-:W-:-:S07]  /*0e00*/  MOV R6, 0xe20 ;  /* 0x00000e2000067802 */ /* 0x000fce0000000f00 */
[----:B-1--4-:R-:W-:Y:S05]  /*0e10*/  CALL.REL.NOINC `($__internal_0_$__cuda_sm3x_div_rn_noftz_f32_slowpath) ;  /* 0x0000000000ac7944 */ /* 0x012fea0003c00000 */
[----:B------:R-:W-:-:S07]  /*0e20*/  MOV R13, R0 ;  /* 0x00000000000d7202 */ /* 0x000fce0000000f00 */
.L_x_28:
[----:B------:R-:W-:Y:S05]  /*0e30*/  BSYNC.RECONVERGENT B5 ;  /* 0x0000000000057941 */ /* 0x000fea0003800200 */
.L_x_27:
[----:B------:R-:W-:Y:S05]  /*0e40*/  BSYNC.RECONVERGENT B4 ;  /* 0x0000000000047941 */ /* 0x000fea0003800200 */
.L_x_26:
[----:B-1----:R-:W-:Y:S01]  /*0e50*/  IMAD.WIDE R18, R12, 0x4, R10 ;  /* 0x000000040c127825 */ /* 0x002fe200078e020a */
[----:B------:R-:W1:Y:S04]  /*0e60*/  F2F.F64.F32 R20, R13 ;  /* 0x0000000d00147310 */ /* 0x000e680000201800 */
[----:B------:R3:W-:Y:S01]  /*0e70*/  STG.E desc[UR6][R18.64], R13 ;  /* 0x0000000d12007986 */ /* 0x0007e2000c101906 */
[----:B-1----:R-:W-:-:S11]  /*0e80*/  DADD R28, R28, R20 ;  /* 0x000000001c1c7229 */ /* 0x002fd60000000014 */
.L_x_25:
[----:B------:R-:W-:Y:S05]  /*0e90*/  BSYNC.RECONVERGENT B3 ;  /* 0x0000000000037941 */ /* 0x000fea0003800200 */
.L_x_24:
[----:B------:R-:W-:Y:S01]  /*0ea0*/  VIADD R12, R12, UR11 ;  /* 0x0000000b0c0c7c36 */ /* 0x000fe20008000000 */
[----:B------:R-:W-:Y:S01]  /*0eb0*/  IADD3 R8, PT, PT, R8, 0x1, RZ ;  /* 0x0000000108087810 */ /* 0x000fe20007ffe0ff */
[----:B------:R-:W-:Y:S06]  /*0ec0*/  @P2 BRA `(.L_x_29) ;  /* 0xfffffffc00642947 */ /* 0x000fec000383ffff */
.L_x_1:
[----:B------:R-:W-:Y:S05]  /*0ed0*/  BSYNC.RECONVERGENT B0 ;  /* 0x0000000000007941 */ /* 0x000fea0003800200 */
.L_x_0:
[----:B------:R-:W5:Y:S01]  /*0ee0*/  S2UR UR5, SR_CgaCtaId ;  /* 0x00000000000579c3 */ /* 0x000f620000008800 */
[----:B------:R-:W-:Y:S01]  /*0ef0*/  UMOV UR4, 0x400 ;  /* 0x0000040000047882 */ /* 0x000fe20000000000 */
[----:B------:R-:W-:Y:S02]  /*0f00*/  ISETP.GE.U32.AND P0, PT, R7, 0x2, PT ;  /* 0x000000020700780c */ /* 0x000fe40003f06070 */
[----:B------:R-:W-:Y:S01]  /*0f10*/  ISETP.NE.AND P1, PT, R4, RZ, PT ;  /* 0x000000ff0400720c */ /* 0x000fe20003f25270 */
[----:B-----5:R-:W-:-:S06]  /*0f20*/  ULEA UR4, UR5, UR4, 0x18 ;  /* 0x0000000405047291 */ /* 0x020fcc000f8ec0ff */
[----:B---3--:R-:W-:-:S05]  /*0f30*/  LEA R13, R4, UR4, 0x3 ;  /* 0x00000004040d7c11 */ /* 0x008fca000f8e18ff */
[----:B------:R3:W-:Y:S01]  /*0f40*/  STS.64 [R13], R28 ;  /* 0x0000001c0d007388 */ /* 0x0007e20000000a00 */
[----:B------:R-:W-:Y:S06]  /*0f50*/  BAR.SYNC.DEFER_BLOCKING 0x0 ;  /* 0x0000000000007b1d */ /* 0x000fec0000010000 */
[----:B------:R-:W-:Y:S05]  /*0f60*/  @!P0 BRA `(.L_x_30) ;  /* 0x00000000002c8947 */ /* 0x000fea0003800000 */
.L_x_31:
[----:B------:R-:W-:-:S04]  /*0f70*/  SHF.R.U32.HI R2, RZ, 0x1, R7 ;  /* 0x00000001ff027819 */ /* 0x000fc80000011607 */
[----:B------:R-:W-:-:S13]  /*0f80*/  ISETP.GE.U32.AND P0, PT, R4, R2, PT ;  /* 0x000000020400720c */ /* 0x000fda0003f06070 */
[----:B------:R-:W-:Y:S01]  /*0f90*/  @!P0 IMAD R0, R2, 0x8, R13 ;  /* 0x0000000802008824 */ /* 0x000fe200078e020d */
[----:B-1----:R-:W-:Y:S04]  /*0fa0*/  @!P0 LDS.64 R10, [R13] ;  /* 0x000000000d0a8984 */ /* 0x002fe80000000a00 */
[----:B0-----:R-:W0:Y:S02]  /*0fb0*/  @!P0 LDS.64 R8, [R0] ;  /* 0x0000000000088984 */ /* 0x001e240000000a00 */
[----:B0-----:R-:W-:-:S07]  /*0fc0*/  @!P0 DADD R8, R8, R10 ;  /* 0x0000000008088229 */ /* 0x001fce000000000a */
[----:B------:R0:W-:Y:S01]  /*0fd0*/  @!P0 STS.64 [R13], R8 ;  /* 0x000000080d008388 */ /* 0x0001e20000000a00 */
[----:B------:R-:W-:Y:S01]  /*0fe0*/  BAR.SYNC.DEFER_BLOCKING 0x0 ;  /* 0x0000000000007b1d */ /* 0x000fe20000010000 */
[----:B------:R-:W-:Y:S02]  /*0ff0*/  ISETP.GT.U32.AND P0, PT, R7, 0x3, PT ;  /* 0x000000030700780c */ /* 0x000fe40003f04070 */
[----:B------:R-:W-:-:S11]  /*1000*/  MOV R7, R2 ;  /* 0x0000000200077202 */ /* 0x000fd60000000f00 */
[----:B0-----:R-:W-:Y:S05]  /*1010*/  @P0 BRA `(.L_x_31) ;  /* 0xfffffffc00d40947 */ /* 0x001fea000383ffff */
.L_x_30:
[----:B------:R-:W-:Y:S05]  /*1020*/  @P1 EXIT ;  /* 0x000000000000194d */ /* 0x000fea0003800000 */
[----:B------:R-:W5:Y:S01]  /*1030*/  S2UR UR5, SR_CgaCtaId ;  /* 0x00000000000579c3 */ /* 0x000f620000008800 */
[----:B------:R-:W-:-:S07]  /*1040*/  UMOV UR4, 0x400 ;  /* 0x0000040000047882 */ /* 0x000fce0000000000 */
[----:B0-----:R-:W0:Y:S01]  /*1050*/  LDC.64 R8, c[0x0][0x398] ;  /* 0x0000e600ff087b82 */ /* 0x001e220000000a00 */
[----:B-----5:R-:W-:-:S09]  /*1060*/  ULEA UR4, UR5, UR4, 0x18 ;  /* 0x0000000405047291 */ /* 0x020fd2000f8ec0ff */
[----:B------:R-:W5:Y:S02]  /*1070*/  LDS.64 R6, [UR4] ;  /* 0x00000004ff067984 */ /* 0x000f640008000a00 */
[----:B------:R-:W1:Y:S02]  /*1080*/  LDCU UR4, c[0x0][0x370] ;  /* 0x00006e00ff0477ac */ /* 0x000e640008000800 */
[----:B-1----:R-:W-:-:S04]  /*1090*/  IMAD R3, R3, UR4, R5 ;  /* 0x0000000403037c24 */ /* 0x002fc8000f8e0205 */
[----:B0-----:R-:W-:-:S05]  /*10a0*/  IMAD.WIDE.U32 R2, R3, 0x8, R8 ;  /* 0x0000000803027825 */ /* 0x001fca00078e0008 */
[----:B-----5:R-:W-:Y:S01]  /*10b0*/  STG.E.64 desc[UR6][R2.64], R6 ;  /* 0x0000000602007986 */ /* 0x020fe2000c101b06 */
[----:B------:R-:W-:Y:S05]  /*10c0*/  EXIT ;  /* 0x000000000000794d */ /* 0x000fea0003800000 */
        .weak           $__internal_0_$__cuda_sm3x_div_rn_noftz_f32_slowpath
        .type           $__internal_0_$__cuda_sm3x_div_rn_noftz_f32_slowpath,@function
        .size           $__internal_0_$__cuda_sm3x_div_rn_noftz_f32_slowpath,(.L_x_118 - $__internal_0_$__cuda_sm3x_div_rn_noftz_f32_slowpath)
$__internal_0_$__cuda_sm3x_div_rn_noftz_f32_slowpath:
[----:B------:R-:W-:Y:S01]  /*10d0*/  SHF.R.U32.HI R23, RZ, 0x17, R2 ;  /* 0x00000017ff177819 */ /* 0x000fe20000011602 */
[----:B------:R-:W-:Y:S01]  /*10e0*/  BSSY.RECONVERGENT B1, `(.L_x_32) ;  /* 0x0000063000017945 */ /* 0x000fe20003800200 */
[----:B------:R-:W-:Y:S02]  /*10f0*/  SHF.R.U32.HI R25, RZ, 0x17, R0 ;  /* 0x00000017ff197819 */ /* 0x000fe40000011600 */
[----:B------:R-:W-:Y:S02]  /*1100*/  LOP3.LUT R23, R23, 0xff, RZ, 0xc0, !PT ;  /* 0x000000ff17177812 */ /* 0x000fe400078ec0ff */
[----:B------:R-:W-:-:S03]  /*1110*/  LOP3.LUT R25, R25, 0xff, RZ, 0xc0, !PT ;  /* 0x000000ff19197812 */ /* 0x000fc600078ec0ff */
[----:B------:R-:W-:Y:S01]  /*1120*/  VIADD R24, R23, 0xffffffff ;  /* 0xffffffff17187836 */ /* 0x000fe20000000000 */
[----:B------:R-:W-:-:S04]  /*1130*/  IADD3 R26, PT, PT, R25, -0x1, RZ ;  /* 0xffffffff191a7810 */ /* 0x000fc80007ffe0ff */
[----:B------:R-:W-:-:S04]  /*1140*/  ISETP.GT.U32.AND P0, PT, R24, 0xfd, PT ;  /* 0x000000fd1800780c */ /* 0x000fc80003f04070 */
[----:B------:R-:W-:-:S13]  /*1150*/  ISETP.GT.U32.OR P0, PT, R26, 0xfd, P0 ;  /* 0x000000fd1a00780c */ /* 0x000fda0000704470 */
[----:B------:R-:W-:Y:S01]  /*1160*/  @!P0 IMAD.MOV.U32 R26, RZ, RZ, RZ ;  /* 0x000000ffff1a8224 */ /* 0x000fe200078e00ff */
[----:B------:R-:W-:Y:S06]  /*1170*/  @!P0 BRA `(.L_x_33) ;  /* 0x0000000000608947 */ /* 0x000fec0003800000 */
[----:B------:R-:W-:Y:S02]  /*1180*/  FSETP.GTU.FTZ.AND P0, PT, |R0|, +INF , PT ;  /* 0x7f8000000000780b */ /* 0x000fe40003f1c200 */
[----:B------:R-:W-:-:S04]  /*1190*/  FSETP.GTU.FTZ.AND P1, PT, |R2|, +INF , PT ;  /* 0x7f8000000200780b */ /* 0x000fc80003f3c200 */
[----:B------:R-:W-:-:S13]  /*11a0*/  PLOP3.LUT P0, PT, P0, P1, PT, 0xf8, 0x8f ;  /* 0x00000000008f781c */ /* 0x000fda0000703f70 */
[----:B------:R-:W-:Y:S05]  /*11b0*/  @P0 BRA `(.L_x_34) ;  /* 0x0000000400500947 */ /* 0x000fea0003800000 */
[----:B------:R-:W-:-:S13]  /*11c0*/  LOP3.LUT P0, RZ, R2, 0x7fffffff, R0, 0xc8, !PT ;  /* 0x7fffffff02ff7812 */ /* 0x000fda000780c800 */
[----:B------:R-:W-:Y:S05]  /*11d0*/  @!P0 BRA `(.L_x_35) ;  /* 0x0000000400408947 */ /* 0x000fea0003800000 */
[----:B------:R-:W-:Y:S02]  /*11e0*/  FSETP.NEU.FTZ.AND P3, PT, |R0|, +INF , PT ;  /* 0x7f8000000000780b */ /* 0x000fe40003f7d200 */
[----:B------:R-:W-:Y:S02]  /*11f0*/  FSETP.NEU.FTZ.AND P1, PT, |R2|, +INF , PT ;  /* 0x7f8000000200780b */ /* 0x000fe40003f3d200 */
[----:B------:R-:W-:-:S11]  /*1200*/  FSETP.NEU.FTZ.AND P0, PT, |R0|, +INF , PT ;  /* 0x7f8000000000780b */ /* 0x000fd60003f1d200 */
[----:B------:R-:W-:Y:S05]  /*1210*/  @!P1 BRA !P3, `(.L_x_35) ;  /* 0x0000000400309947 */ /* 0x000fea0005800000 */
[----:B------:R-:W-:-:S04]  /*1220*/  LOP3.LUT P3, RZ, R0, 0x7fffffff, RZ, 0xc0, !PT ;  /* 0x7fffffff00ff7812 */ /* 0x000fc8000786c0ff */
[----:B------:R-:W-:-:S13]  /*1230*/  PLOP3.LUT P1, PT, P1, P3, PT, 0x2f, 0xf2 ;  /* 0x0000000000f2781c */ /* 0x000fda0000f26577 */
[----:B------:R-:W-:Y:S05]  /*1240*/  @P1 BRA `(.L_x_36) ;  /* 0x00000004001c1947 */ /* 0x000fea0003800000 */
[----:B------:R-:W-:-:S04]  /*1250*/  LOP3.LUT P1, RZ, R2, 0x7fffffff, RZ, 0xc0, !PT ;  /* 0x7fffffff02ff7812 */ /* 0x000fc8000782c0ff */
[----:B------:R-:W-:-:S13]  /*1260*/  PLOP3.LUT P0, PT, P0, P1, PT, 0x2f, 0xf2 ;  /* 0x0000000000f2781c */ /* 0x000fda0000702577 */
[----:B------:R-:W-:Y:S05]  /*1270*/  @P0 BRA `(.L_x_37) ;  /* 0x0000000400040947 */ /* 0x000fea0003800000 */
[----:B------:R-:W-:Y:S02]  /*1280*/  IADD3 R26, PT, PT, R25, -0x1, RZ ;  /* 0xffffffff191a7810 */ /* 0x000fe40007ffe0ff */
[----:B------:R-:W-:Y:S02]  /*1290*/  ISETP.GE.AND P1, PT, R24, RZ, PT ;  /* 0x000000ff1800720c */ /* 0x000fe40003f26270 */
[----:B------:R-:W-:-:S11]  /*12a0*/  ISETP.GE.AND P0, PT, R26, RZ, PT ;  /* 0x000000ff1a00720c */ /* 0x000fd60003f06270 */
[----:B------:R-:W-:Y:S02]  /*12b0*/  @!P1 FFMA R2, R2, 1.84467440737095516160e+19, RZ ;  /* 0x5f80000002029823 */ /* 0x000fe400000000ff */
[----:B------:R-:W-:Y:S01]  /*12c0*/  @P0 IMAD.MOV.U32 R26, RZ, RZ, RZ ;  /* 0x000000ffff1a0224 */ /* 0x000fe200078e00ff */
[----:B------:R-:W-:Y:S01]  /*12d0*/  @!P0 MOV R26, 0xffffffc0 ;  /* 0xffffffc0001a8802 */ /* 0x000fe20000000f00 */
[----:B------:R-:W-:-:S04]  /*12e0*/  @!P0 FFMA R0, R0, 1.84467440737095516160e+19, RZ ;  /* 0x5f80000000008823 */ /* 0x000fc800000000ff */
[----:B------:R-:W-:-:S07]  /*12f0*/  @!P1 VIADD R26, R26, 0x40 ;  /* 0x000000401a1a9836 */ /* 0x000fce0000000000 */
.L_x_33:
[----:B------:R-:W-:Y:S01]  /*1300*/  LEA R24, R23, 0xc0800000, 0x17 ;  /* 0xc080000017187811 */ /* 0x000fe200078eb8ff */
[----:B------:R-:W-:Y:S01]  /*1310*/  VIADD R25, R25, 0xffffff81 ;  /* 0xffffff8119197836 */ /* 0x000fe20000000000 */
[----:B------:R-:W-:Y:S02]  /*1320*/  BSSY.RECONVERGENT B2, `(.L_x_38) ;  /* 0x0000035000027945 */ /* 0x000fe40003800200 */
[----:B------:R-:W-:Y:S01]  /*1330*/  IADD3 R24, PT, PT, -R24, R2, RZ ;  /* 0x0000000218187210 */ /* 0x000fe20007ffe1ff */
[C---:B------:R-:W-:Y:S01]  /*1340*/  IMAD R0, R25.reuse, -0x800000, R0 ;  /* 0xff80000019007824 */ /* 0x040fe200078e0200 */
[----:B------:R-:W-:Y:S02]  /*1350*/  IADD3 R23, PT, PT, R25, 0x7f, -R23 ;  /* 0x0000007f19177810 */ /* 0x000fe40007ffe817 */
[----:B------:R0:W1:Y:S02]  /*1360*/  MUFU.RCP R2, R24 ;  /* 0x0000001800027308 */ /* 0x0000640000001000 */
[----:B------:R-:W-:Y:S01]  /*1370*/  IADD3 R26, PT, PT, R23, R26, RZ ;  /* 0x0000001a171a7210 */ /* 0x000fe20007ffe0ff */
[----:B0-----:R-:W-:-:S04]  /*1380*/  FADD.FTZ R24, -R24, -RZ ;  /* 0x800000ff18187221 */ /* 0x001fc80000010100 */
[----:B-1----:R-:W-:-:S04]  /*1390*/  FFMA R25, R2, R24, 1 ;  /* 0x3f80000002197423 */ /* 0x002fc80000000018 */
[----:B------:R-:W-:-:S04]  /*13a0*/  FFMA R2, R2, R25, R2 ;  /* 0x0000001902027223 */ /* 0x000fc80000000002 */
[----:B------:R-:W-:-:S04]  /*13b0*/  FFMA R25, R0, R2, RZ ;  /* 0x0000000200197223 */ /* 0x000fc800000000ff */
[----:B------:R-:W-:-:S04]  /*13c0*/  FFMA R23, R24, R25, R0 ;  /* 0x0000001918177223 */ /* 0x000fc80000000000 */
[----:B------:R-:W-:-:S04]  /*13d0*/  FFMA R23, R2, R23, R25 ;  /* 0x0000001702177223 */ /* 0x000fc80000000019 */
[----:B------:R-:W-:-:S04]  /*13e0*/  FFMA R25, R24, R23, R0 ;  /* 0x0000001718197223 */ /* 0x000fc80000000000 */
[----:B------:R-:W-:-:S05]  /*13f0*/  FFMA R0, R2, R25, R23 ;  /* 0x0000001902007223 */ /* 0x000fca0000000017 */
[----:B------:R-:W-:-:S04]  /*1400*/  SHF.R.U32.HI R24, RZ, 0x17, R0 ;  /* 0x00000017ff187819 */ /* 0x000fc80000011600 */
[----:B------:R-:W-:-:S05]  /*1410*/  LOP3.LUT R24, R24, 0xff, RZ, 0xc0, !PT ;  /* 0x000000ff18187812 */ /* 0x000fca00078ec0ff */
[----:B------:R-:W-:-:S05]  /*1420*/  IMAD.IADD R24, R24, 0x1, R26 ;  /* 0x0000000118187824 */ /* 0x000fca00078e021a */
[----:B------:R-:W-:-:S04]  /*1430*/  IADD3 R27, PT, PT, R24, -0x1, RZ ;  /* 0xffffffff181b7810 */ /* 0x000fc80007ffe0ff */
[----:B------:R-:W-:-:S13]  /*1440*/  ISETP.GE.U32.AND P0, PT, R27, 0xfe, PT ;  /* 0x000000fe1b00780c */ /* 0x000fda0003f06070 */
[----:B------:R-:W-:Y:S05]  /*1450*/  @!P0 BRA `(.L_x_39) ;  /* 0x0000000000808947 */ /* 0x000fea0003800000 */
[----:B------:R-:W-:-:S13]  /*1460*/  ISETP.GT.AND P0, PT, R24, 0xfe, PT ;  /* 0x000000fe1800780c */ /* 0x000fda0003f04270 */
[----:B------:R-:W-:Y:S05]  /*1470*/  @P0 BRA `(.L_x_40) ;  /* 0x00000000006c0947 */ /* 0x000fea0003800000 */
[----:B------:R-:W-:-:S13]  /*1480*/  ISETP.GE.AND P0, PT, R24, 0x1, PT ;  /* 0x000000011800780c */ /* 0x000fda0003f06270 */
[----:B------:R-:W-:Y:S05]  /*1490*/  @P0 BRA `(.L_x_41) ;  /* 0x0000000000740947 */ /* 0x000fea0003800000 */
[----:B------:R-:W-:Y:S02]  /*14a0*/  ISETP.GE.AND P0, PT, R24, -0x18, PT ;  /* 0xffffffe81800780c */ /* 0x000fe40003f06270 */
[----:B------:R-:W-:-:S11]  /*14b0*/  LOP3.LUT R0, R0, 0x80000000, RZ, 0xc0, !PT ;  /* 0x8000000000007812 */ /* 0x000fd600078ec0ff */
[----:B------:R-:W-:Y:S05]  /*14c0*/  @!P0 BRA `(.L_x_41) ;  /* 0x0000000000688947 */ /* 0x000fea0003800000 */
[CCC-:B------:R-:W-:Y:S01]  /*14d0*/  FFMA.RP R26, R2.reuse, R25.reuse, R23.reuse ;  /* 0x00000019021a7223 */ /* 0x1c0fe20000008017 */
[CCC-:B------:R-:W-:Y:S01]  /*14e0*/  FFMA.RM R27, R2.reuse, R25.reuse, R23.reuse ;  /* 0x00000019021b7223 */ /* 0x1c0fe20000004017 */
[----:B------:R-:W-:Y:S01]  /*14f0*/  FFMA.RZ R2, R2, R25, R23 ;  /* 0x0000001902027223 */ /* 0x000fe2000000c017 */
[C---:B------:R-:W-:Y:S01]  /*1500*/  VIADD R23, R24.reuse, 0x20 ;  /* 0x0000002018177836 */ /* 0x040fe20000000000 */
[C---:B------:R-:W-:Y:S02]  /*1510*/  ISETP.NE.AND P3, PT, R24.reuse, RZ, PT ;  /* 0x000000ff1800720c */ /* 0x040fe40003f65270 */
[----:B------:R-:W-:Y:S02]  /*1520*/  ISETP.NE.AND P1, PT, R24, RZ, PT ;  /* 0x000000ff1800720c */ /* 0x000fe40003f25270 */
[----:B------:R-:W-:Y:S02]  /*1530*/  LOP3.LUT R2, R2, 0x7fffff, RZ, 0xc0, !PT ;  /* 0x007fffff02027812 */ /* 0x000fe400078ec0ff */
[----:B------:R-:W-:-:S02]  /*1540*/  IADD3 R24, PT, PT, -R24, RZ, RZ ;  /* 0x000000ff18187210 */ /* 0x000fc40007ffe1ff */
[----:B------:R-:W-:Y:S02]  /*1550*/  LOP3.LUT R2, R2, 0x800000, RZ, 0xfc, !PT ;  /* 0x0080000002027812 */ /* 0x000fe400078efcff */
[----:B------:R-:W-:Y:S02]  /*1560*/  FSETP.NEU.FTZ.AND P0, PT, R26, R27, PT ;  /* 0x0000001b1a00720b */ /* 0x000fe40003f1d000 */
[----:B------:R-:W-:Y:S02]  /*1570*/  SHF.L.U32 R23, R2, R23, RZ ;  /* 0x0000001702177219 */ /* 0x000fe400000006ff */
[----:B------:R-:W-:Y:S02]  /*1580*/  SEL R24, R24, RZ, P3 ;  /* 0x000000ff18187207 */ /* 0x000fe40001800000 */
[----:B------:R-:W-:Y:S02]  /*1590*/  ISETP.NE.AND P1, PT, R23, RZ, P1 ;  /* 0x000000ff1700720c */ /* 0x000fe40000f25270 */
[----:B------:R-:W-:-:S02]  /*15a0*/  SHF.R.U32.HI R24, RZ, R24, R2 ;  /* 0x00000018ff187219 */ /* 0x000fc40000011602 */
[----:B------:R-:W-:Y:S02]  /*15b0*/  PLOP3.LUT P0, PT, P0, P1, PT, 0xf8, 0x8f ;  /* 0x00000000008f781c */ /* 0x000fe40000703f70 */
[----:B------:R-:W-:Y:S02]  /*15c0*/  SHF.R.U32.HI R23, RZ, 0x1, R24 ;  /* 0x00000001ff177819 */ /* 0x000fe40000011618 */
[----:B------:R-:W-:-:S04]  /*15d0*/  SEL R2, RZ, 0x1, !P0 ;  /* 0x00000001ff027807 */ /* 0x000fc80004000000 */
[----:B------:R-:W-:-:S04]  /*15e0*/  LOP3.LUT R2, R2, 0x1, R23, 0xf8, !PT ;  /* 0x0000000102027812 */ /* 0x000fc800078ef817 */
[----:B------:R-:W-:-:S05]  /*15f0*/  LOP3.LUT R2, R2, R24, RZ, 0xc0, !PT ;  /* 0x0000001802027212 */ /* 0x000fca00078ec0ff */
[----:B------:R-:W-:-:S05]  /*1600*/  IMAD.IADD R2, R23, 0x1, R2 ;  /* 0x0000000117027824 */ /* 0x000fca00078e0202 */
[----:B------:R-:W-:Y:S01]  /*1610*/  LOP3.LUT R0, R2, R0, RZ, 0xfc, !PT ;  /* 0x0000000002007212 */ /* 0x000fe200078efcff */
[----:B------:R-:W-:Y:S06]  /*1620*/  BRA `(.L_x_41) ;  /* 0x0000000000107947 */ /* 0x000fec0003800000 */
.L_x_40:
[----:B------:R-:W-:-:S04]  /*1630*/  LOP3.LUT R0, R0, 0x80000000, RZ, 0xc0, !PT ;  /* 0x8000000000007812 */ /* 0x000fc800078ec0ff */
[----:B------:R-:W-:Y:S01]  /*1640*/  LOP3.LUT R0, R0, 0x7f800000, RZ, 0xfc, !PT ;  /* 0x7f80000000007812 */ /* 0x000fe200078efcff */
[----:B------:R-:W-:Y:S06]  /*1650*/  BRA `(.L_x_41) ;  /* 0x0000000000047947 */ /* 0x000fec0003800000 */
.L_x_39:
[----:B------:R-:W-:-:S07]  /*1660*/  LEA R0, R26, R0, 0x17 ;  /* 0x000000001a007211 */ /* 0x000fce00078eb8ff */
.L_x_41:
[----:B------:R-:W-:Y:S05]  /*1670*/  BSYNC.RECONVERGENT B2 ;  /* 0x0000000000027941 */ /* 0x000fea0003800200 */
.L_x_38:
[----:B------:R-:W-:Y:S05]  /*1680*/  BRA `(.L_x_42) ;  /* 0x0000000000207947 */ /* 0x000fea0003800000 */
.L_x_37:
[----:B------:R-:W-:-:S04]  /*1690*/  LOP3.LUT R0, R2, 0x80000000, R0, 0x48, !PT ;  /* 0x8000000002007812 */ /* 0x000fc800078e4800 */
[----:B------:R-:W-:Y:S01]  /*16a0*/  LOP3.LUT R0, R0, 0x7f800000, RZ, 0xfc, !PT ;  /* 0x7f80000000007812 */ /* 0x000fe200078efcff */
[----:B------:R-:W-:Y:S06]  /*16b0*/  BRA `(.L_x_42) ;  /* 0x0000000000147947 */ /* 0x000fec0003800000 */
.L_x_36:
[----:B------:R-:W-:Y:S01]  /*16c0*/  LOP3.LUT R0, R2, 0x80000000, R0, 0x48, !PT ;  /* 0x8000000002007812 */ /* 0x000fe200078e4800 */
[----:B------:R-:W-:Y:S06]  /*16d0*/  BRA `(.L_x_42) ;  /* 0x00000000000c7947 */ /* 0x000fec0003800000 */
.L_x_35:
[----:B------:R-:W0:Y:S01]  /*16e0*/  MUFU.RSQ R0, -QNAN ;  /* 0xffc0000000007908 */ /* 0x000e220000001400 */
[----:B------:R-:W-:Y:S05]  /*16f0*/  BRA `(.L_x_42) ;  /* 0x0000000000047947 */ /* 0x000fea0003800000 */
.L_x_34:
[----:B------:R-:W-:-:S07]  /*1700*/  FADD.FTZ R0, R0, R2 ;  /* 0x0000000200007221 */ /* 0x000fce0000010000 */
.L_x_42:
[----:B------:R-:W-:Y:S05]  /*1710*/  BSYNC.RECONVERGENT B1 ;  /* 0x0000000000017941 */ /* 0x000fea0003800200 */
.L_x_32:
[----:B------:R-:W-:Y:S02]  /*1720*/  HFMA2 R25, -RZ, RZ, 0, 0 ;  /* 0x00000000ff197431 */ /* 0x000fe400000001ff */
[----:B------:R-:W-:-:S04]  /*1730*/  IMAD.MOV.U32 R24, RZ, RZ, R6 ;  /* 0x000000ffff187224 */ /* 0x000fc800078e0006 */
[----:B0-----:R-:W-:Y:S05]  /*1740*/  RET.REL.NODEC R24 `(_Z5Kavg1PfS_S_Pdii) ;  /* 0xffffffe8182c7950 */ /* 0x001fea0003c3ffff */
.L_x_43:
[----:B------:R-:W-:-:S00]  /*1750*/  BRA `(.L_x_43) ;  /* 0xfffffffc00fc7947 */ /* 0x000fc0000383ffff */
[----:B------:R-:W-:-:S00]  /*1760*/  NOP ;  /* 0x0000000000007918 */ /* 0x000fc00000000000 */
        /* <DEDUP_REMOVED lines=9> */
.L_x_118:


//--------------------- .text._Z15KtransformGray3PKiS0_PiPKfii --------------------------
	.section	.text._Z15KtransformGray3PKiS0_PiPKfii,"ax",@progbits
	.align	128
        .global         _Z15KtransformGray3PKiS0_PiPKfii
        .type           _Z15KtransformGray3PKiS0_PiPKfii,@function
        .size           _Z15KtransformGray3PKiS0_PiPKfii,(.L_x_123 - _Z15KtransformGray3PKiS0_PiPKfii)
        .other          _Z15KtransformGray3PKiS0_PiPKfii,@"STO_CUDA_ENTRY STV_DEFAULT"
_Z15KtransformGray3PKiS0_PiPKfii:
.text._Z15KtransformGray3PKiS0_PiPKfii:
[----:B------:R-:W-:Y:S01]  /*0000*/  LDC R1, c[0x0][0x37c] ;  /* 0x0000df00ff017b82 */ /* 0x000fe20000000800 */
[----:B------:R-:W0:Y:S01]  /*0010*/  S2R R3, SR_CTAID.Y ;  /* 0x0000000000037919 */ /* 0x000e220000002600 */
[----:B------:R-:W1:Y:S01]  /*0020*/  LDCU.64 UR6, c[0x0][0x3a0] ;  /* 0x00007400ff0677ac */ /* 0x000e620008000a00 */
[----:B------:R-:W0:Y:S01]  /*0030*/  S2R R0, SR_TID.Y ;  /* 0x0000000000007919 */ /* 0x000e220000002200 */
[----:B------:R-:W2:Y:S01]  /*0040*/  S2R R2, SR_CTAID.X ;  /* 0x0000000000027919 */ /* 0x000ea20000002500 */
[----:B------:R-:W2:Y:S01]  /*0050*/  S2R R5, SR_TID.X ;  /* 0x0000000000057919 */ /* 0x000ea20000002100 */
[----:B0-----:R-:W-:-:S05]  /*0060*/  IMAD R3, R3, 0x10, R0 ;  /* 0x0000001003037824 */ /* 0x001fca00078e0200 */
[----:B-1----:R-:W-:Y:S01]  /*0070*/  ISETP.GE.AND P0, PT, R3, UR7, PT ;  /* 0x0000000703007c0c */ /* 0x002fe2000bf06270 */
[----:B--2---:R-:W-:-:S05]  /*0080*/  IMAD R2, R2, 0x20, R5 ;  /* 0x0000002002027824 */ /* 0x004fca00078e0205 */
[----:B------:R-:W-:-:S13]  /*0090*/  ISETP.GE.OR P0, PT, R2, UR6, P0 ;  /* 0x0000000602007c0c */ /* 0x000fda0008706670 */
[----:B------:R-:W-:Y:S05]  /*00a0*/  @P0 EXIT ;  /* 0x000000000000094d */ /* 0x000fea0003800000 */
[----:B------:R-:W0:Y:S01]  /*00b0*/  LDC.64 R4, c[0x0][0x380] ;  /* 0x0000e000ff047b82 */ /* 0x000e220000000a00 */
[----:B------:R-:W1:Y:S01]  /*00c0*/  LDCU.64 UR8, c[0x0][0x358] ;  /* 0x00006b00ff0877ac */ /* 0x000e620008000a00 */
[----:B------:R-:W-:Y:S01]  /*00d0*/  IMAD R0, R3, UR6, R2 ;  /* 0x0000000603007c24 */ /* 0x000fe2000f8e0202 */
[----:B------:R-:W2:Y:S05]  /*00e0*/  LDCU UR12, c[0x0][0x3a4] ;  /* 0x00007480ff0c77ac */ /* 0x000eaa0008000800 */
[----:B------:R-:W3:Y:S01]  /*00f0*/  LDC R13, c[0x0][0x3a0] ;  /* 0x0000e800ff0d7b82 */ /* 0x000ee20000000800 */
[----:B------:R-:W4:Y:S01]  /*0100*/  LDCU.64 UR10, c[0x0][0x388] ;  /* 0x00007100ff0a77ac */ /* 0x000f220008000a00 */
[----:B0-----:R-:W-:-:S05]  /*0110*/  IMAD.WIDE R4, R0, 0x4, R4 ;  /* 0x0000000400047825 */ /* 0x001fca00078e0204 */
[----:B-1----:R0:W5:Y:S01]  /*0120*/  LDG.E R8, desc[UR8][R4.64] ;  /* 0x0000000804087981 */ /* 0x002162000c1e1900 */
[----:B------:R-:W-:Y:S01]  /*0130*/  UIADD3 UR4, UPT, UPT, UR7, -0x1, URZ ;  /* 0xffffffff07047890 */ /* 0x000fe2000fffe0ff */
[----:B------:R-:W-:Y:S01]  /*0140*/  HFMA2 R12, -RZ, RZ, 0, 0 ;  /* 0x00000000ff0c7431 */ /* 0x000fe200000001ff */
[----:B------:R-:W-:Y:S01]  /*0150*/  BSSY.RECONVERGENT B0, `(.L_x_44) ;  /* 0x0000017000007945 */ /* 0x000fe20003800200 */
[----:B------:R-:W-:Y:S01]  /*0160*/  SHF.R.S32.HI R3, RZ, 0x1f, R2 ;  /* 0x0000001fff037819 */ /* 0x000fe20000011402 */
[----:B------:R-:W-:Y:S01]  /*0170*/  IMAD.MOV.U32 R9, RZ, RZ, RZ ;  /* 0x000000ffff097224 */ /* 0x000fe200078e00ff */
[----:B------:R-:W-:Y:S01]  /*0180*/  MOV R10, RZ ;  /* 0x000000ff000a7202 */ /* 0x000fe20000000f00 */
[----:B------:R-:W-:Y:S01]  /*0190*/  IMAD.U32 R11, RZ, RZ, UR4 ;  /* 0x00000004ff0b7e24 */ /* 0x000fe2000f8e00ff */
[----:B--234-:R-:W-:-:S12]  /*01a0*/  USHF.R.S32.HI UR5, URZ, 0x1f, UR6 ;  /* 0x0000001fff057899 */ /* 0x01cfd80008011406 */
.L_x_46:
[----:B0-----:R-:W-:-:S04]  /*01b0*/  IMAD R4, R10, R13, RZ ;  /* 0x0000000d0a047224 */ /* 0x001fc800078e02ff */
[C---:B------:R-:W-:Y:S02]  /*01c0*/  IMAD R7, R9.reuse, UR5, R4 ;  /* 0x0000000509077c24 */ /* 0x040fe4000f8e0204 */
[----:B------:R-:W-:-:S05]  /*01d0*/  IMAD.WIDE.U32 R4, R9, R13, R2 ;  /* 0x0000000d09047225 */ /* 0x000fca00078e0002 */
[----:B------:R-:W-:Y:S02]  /*01e0*/  IADD3 R5, PT, PT, R5, R7, RZ ;  /* 0x0000000705057210 */ /* 0x000fe40007ffe0ff */
[----:B------:R-:W-:-:S04]  /*01f0*/  LEA R6, P0, R4, UR10, 0x2 ;  /* 0x0000000a04067c11 */ /* 0x000fc8000f8010ff */
[----:B------:R-:W-:-:S06]  /*0200*/  LEA.HI.X R7, R4, UR11, R5, 0x2, P0 ;  /* 0x0000000b04077c11 */ /* 0x000fcc00080f1405 */
[----:B------:R-:W2:Y:S02]  /*0210*/  LDG.E R7, desc[UR8][R6.64] ;  /* 0x0000000806077981 */ /* 0x000ea4000c1e1900 */
[----:B--2--5:R-:W-:-:S13]  /*0220*/  ISETP.GT.AND P0, PT, R7, R8, PT ;  /* 0x000000080700720c */ /* 0x024fda0003f04270 */
[----:B------:R-:W-:Y:S05]  /*0230*/  @P0 BRA `(.L_x_45) ;  /* 0x0000000000180947 */ /* 0x000fea0003800000 */
[----:B------:R-:W-:-:S05]  /*0240*/  IADD3 R9, P0, PT, R9, 0x1, RZ ;  /* 0x0000000109097810 */ /* 0x000fca0007f1e0ff */
[----:B------:R-:W-:Y:S01]  /*0250*/  IMAD.X R10, RZ, RZ, R10, P0 ;  /* 0x000000ffff0a7224 */ /* 0x000fe200000e060a */
[----:B------:R-:W-:-:S04]  /*0260*/  ISETP.NE.U32.AND P0, PT, R9, UR12, PT ;  /* 0x0000000c09007c0c */ /* 0x000fc8000bf05070 */
[----:B------:R-:W-:-:S13]  /*0270*/  ISETP.NE.AND.EX P0, PT, R10, RZ, PT, P0 ;  /* 0x000000ff0a00720c */ /* 0x000fda0003f05300 */
[----:B------:R-:W-:Y:S05]  /*0280*/  @P0 BRA `(.L_x_46) ;  /* 0xfffffffc00c80947 */ /* 0x000fea000383ffff */
[----:B------:R-:W-:Y:S05]  /*0290*/  BRA `(.L_x_47) ;  /* 0x0000000000087947 */ /* 0x000fea0003800000 */
.L_x_45:
[----:B------:R-:W-:-:S04]  /*02a0*/  IADD3 R11, P0, PT, R9, -0x1, RZ ;  /* 0xffffffff090b7810 */ /* 0x000fc80007f1e0ff */
[----:B------:R-:W-:-:S09]  /*02b0*/  IADD3.X R12, PT, PT, R10, -0x1, RZ, P0, !PT ;  /* 0xffffffff0a0c7810 */ /* 0x000fd200007fe4ff */
.L_x_47:
[----:B------:R-:W-:Y:S05]  /*02c0*/  BSYNC.RECONVERGENT B0 ;  /* 0x0000000000007941 */ /* 0x000fea0003800200 */
.L_x_44:
[----:B------:R-:W0:Y:S01]  /*02d0*/  LDCU.64 UR6, c[0x0][0x398] ;  /* 0x00007300ff0677ac */ /* 0x000e220008000a00 */
[-C--:B------:R-:W-:Y:S02]  /*02e0*/  IMAD R12, R12, R13.reuse, RZ ;  /* 0x0000000d0c0c7224 */ /* 0x080fe400078e02ff */
[----:B------:R-:W-:-:S04]  /*02f0*/  IMAD.WIDE.U32 R2, R11, R13, R2 ;  /* 0x0000000d0b027225 */ /* 0x000fc800078e0002 */
[----:B------:R-:W-:-:S05]  /*0300*/  IMAD R11, R11, UR5, R12 ;  /* 0x000000050b0b7c24 */ /* 0x000fca000f8e020c */
[----:B------:R-:W-:Y:S02]  /*0310*/  IADD3 R3, PT, PT, R3, R11, RZ ;  /* 0x0000000b03037210 */ /* 0x000fe40007ffe0ff */
[----:B0-----:R-:W-:-:S04]  /*0320*/  LEA R4, P0, R2, UR6, 0x2 ;  /* 0x0000000602047c11 */ /* 0x001fc8000f8010ff */
[----:B------:R-:W-:Y:S02]  /*0330*/  LEA.HI.X R5, R2, UR7, R3, 0x2, P0 ;  /* 0x0000000702057c11 */ /* 0x000fe400080f1403 */
[----:B------:R-:W0:Y:S03]  /*0340*/  LDC.64 R2, c[0x0][0x390] ;  /* 0x0000e400ff027b82 */ /* 0x000e260000000a00 */
[----:B------:R-:W2:Y:S01]  /*0350*/  LDG.E R4, desc[UR8][R4.64] ;  /* 0x0000000804047981 */ /* 0x000ea2000c1e1900 */
[----:B0-----:R-:W-:Y:S01]  /*0360*/  IMAD.WIDE R2, R0, 0x4, R2 ;  /* 0x0000000400027825 */ /* 0x001fe200078e0202 */
[----:B--2---:R-:W0:Y:S04]  /*0370*/  F2I.TRUNC.NTZ R7, R4 ;  /* 0x0000000400077305 */ /* 0x004e28000020f100 */
[----:B0-----:R-:W-:Y:S01]  /*0380*/  STG.E desc[UR8][R2.64], R7 ;  /* 0x0000000702007986 */ /* 0x001fe2000c101908 */
[----:B------:R-:W-:Y:S05]  /*0390*/  EXIT ;  /* 0x000000000000794d */ /* 0x000fea0003800000 */
.L_x_48:
        /* <DEDUP_REMOVED lines=14> */
.L_x_123:


//--------------------- .text._Z15KtransformGray2PKiS0_PiPKfii --------------------------
	.section	.text._Z15KtransformGray2PKiS0_PiPKfii,"ax",@progbits
	.align	128
        .global         _Z15KtransformGray2PKiS0_PiPKfii
        .type           _Z15KtransformGray2PKiS0_PiPKfii,@function
        .size           _Z15KtransformGray2PKiS0_PiPKfii,(.L_x_124 - _Z15KtransformGray2PKiS0_PiPKfii)
        .other          _Z15KtransformGray2PKiS0_PiPKfii,@"STO_CUDA_ENTRY STV_DEFAULT"
_Z15KtransformGray2PKiS0_PiPKfii:
.text._Z15KtransformGray2PKiS0_PiPKfii:
[----:B------:R-:W-:Y:S01]  /*0000*/  LDC R1, c[0x0][0x37c] ;  /* 0x0000df00ff017b82 */ /* 0x000fe20000000800 */
[----:B------:R-:W0:Y:S01]  /*0010*/  LDCU UR5, c[0x0][0x3a4] ;  /* 0x00007480ff0577ac */ /* 0x000e220008000800 */
[----:B------:R-:W1:Y:S01]  /*0020*/  S2R R2, SR_CTAID.X ;  /* 0x0000000000027919 */ /* 0x000e620000002500 */
[----:B------:R-:W2:Y:S01]  /*0030*/  S2R R3, SR_TID.X ;  /* 0x0000000000037919 */ /* 0x000ea20000002100 */
[----:B0-----:R-:W-:-:S13]  /*0040*/  ISETP.NE.AND P0, PT, RZ, UR5, PT ;  /* 0x00000005ff007c0c */ /* 0x001fda000bf05270 */
[----:B------:R-:W-:Y:S05]  /*0050*/  @!P0 EXIT ;  /* 0x000000000000894d */ /* 0x000fea0003800000 */
[----:B------:R-:W0:Y:S01]  /*0060*/  LDCU UR4, c[0x0][0x3a0] ;  /* 0x00007400ff0477ac */ /* 0x000e220008000800 */
[----:B-12---:R-:W-:Y:S02]  /*0070*/  IMAD R2, R2, 0x40, R3 ;  /* 0x0000004002027824 */ /* 0x006fe400078e0203 */
[----:B------:R-:W-:Y:S01]  /*0080*/  IMAD.MOV.U32 R5, RZ, RZ, RZ ;  /* 0x000000ffff057224 */ /* 0x000fe200078e00ff */
[----:B------:R-:W-:Y:S01]  /*0090*/  UIADD3 UR6, UPT, UPT, UR5, -0x1, URZ ;  /* 0xffffffff05067890 */ /* 0x000fe2000fffe0ff */
[----:B------:R-:W-:Y:S01]  /*00a0*/  IMAD.MOV.U32 R0, RZ, RZ, RZ ;  /* 0x000000ffff007224 */ /* 0x000fe200078e00ff */
[----:B------:R-:W-:Y:S01]  /*00b0*/  SHF.R.S32.HI R3, RZ, 0x1f, R2 ;  /* 0x0000001fff037819 */ /* 0x000fe20000011402 */
[----:B------:R-:W1:Y:S01]  /*00c0*/  LDCU.64 UR8, c[0x0][0x358] ;  /* 0x00006b00ff0877ac */ /* 0x000e620008000a00 */
[----:B------:R-:W-:Y:S02]  /*00d0*/  USHF.R.S32.HI UR5, URZ, 0x1f, UR5 ;  /* 0x0000001fff057899 */ /* 0x000fe40008011405 */
[----:B------:R-:W-:-:S02]  /*00e0*/  USHF.R.S32.HI UR7, URZ, 0x1f, UR6 ;  /* 0x0000001fff077899 */ /* 0x000fc40008011406 */
[----:B0-----:R-:W-:-:S12]  /*00f0*/  USHF.R.S32.HI UR4, URZ, 0x1f, UR4 ;  /* 0x0000001fff047899 */ /* 0x001fd80008011404 */
.L_x_55:
[----:B0-----:R-:W0:Y:S01]  /*0100*/  LDC R7, c[0x0][0x3a0] ;  /* 0x0000e800ff077b82 */ /* 0x001e220000000800 */
[----:B------:R-:W2:Y:S01]  /*0110*/  LDCU UR14, c[0x0][0x3a4] ;  /* 0x00007480ff0e77ac */ /* 0x000ea20008000800 */
[----:B------:R-:W-:Y:S01]  /*0120*/  BSSY.RECONVERGENT B0, `(.L_x_49) ;  /* 0x0000031000007945 */ /* 0x000fe20003800200 */
[----:B------:R-:W3:Y:S01]  /*0130*/  LDCU.64 UR12, c[0x0][0x388] ;  /* 0x00007100ff0c77ac */ /* 0x000ee20008000a00 */
[----:B0-----:R-:W-:-:S13]  /*0140*/  ISETP.GE.AND P0, PT, R2, R7, PT ;  /* 0x000000070200720c */ /* 0x001fda0003f06270 */
[----:B--23--:R-:W-:Y:S05]  /*0150*/  @P0 BRA `(.L_x_50) ;  /* 0x0000000000b40947 */ /* 0x00cfea0003800000 */
[----:B------:R-:W0:Y:S01]  /*0160*/  LDCU.64 UR10, c[0x0][0x380] ;  /* 0x00007000ff0a77ac */ /* 0x000e220008000a00 */
[-C--:B------:R-:W-:Y:S01]  /*0170*/  IMAD R4, R0, R7.reuse, RZ ;  /* 0x0000000700047224 */ /* 0x080fe200078e02ff */
[----:B------:R-:W2:Y:S01]  /*0180*/  LDC R17, c[0x0][0x3a0] ;  /* 0x0000e800ff117b82 */ /* 0x000ea20000000800 */
[----:B------:R-:W-:-:S04]  /*0190*/  IMAD.WIDE.U32 R6, R5, R7, R2 ;  /* 0x0000000705067225 */ /* 0x000fc800078e0002 */
[----:B------:R-:W-:Y:S02]  /*01a0*/  IMAD R9, R5, UR4, R4 ;  /* 0x0000000405097c24 */ /* 0x000fe4000f8e0204 */
[----:B------:R-:W-:Y:S02]  /*01b0*/  IMAD.SHL.U32 R4, R6, 0x4, RZ ;  /* 0x0000000406047824 */ /* 0x000fe400078e00ff */
[----:B------:R-:W-:-:S05]  /*01c0*/  IMAD.IADD R7, R7, 0x1, R9 ;  /* 0x0000000107077824 */ /* 0x000fca00078e0209 */
[----:B------:R-:W-:Y:S02]  /*01d0*/  SHF.L.U64.HI R6, R6, 0x2, R7 ;  /* 0x0000000206067819 */ /* 0x000fe40000010207 */
[----:B0-----:R-:W-:-:S04]  /*01e0*/  IADD3 R8, P0, PT, R4, UR10, RZ ;  /* 0x0000000a04087c10 */ /* 0x001fc8000ff1e0ff */
[----:B------:R-:W-:-:S05]  /*01f0*/  IADD3.X R9, PT, PT, R6, UR11, RZ, P0, !PT ;  /* 0x0000000b06097c10 */ /* 0x000fca00087fe4ff */
[----:B-1----:R0:W5:Y:S01]  /*0200*/  LDG.E R15, desc[UR8][R8.64] ;  /* 0x00000008080f7981 */ /* 0x002162000c1e1900 */
[----:B------:R-:W-:Y:S01]  /*0210*/  BSSY.RECONVERGENT B1, `(.L_x_51) ;  /* 0x0000015000017945 */ /* 0x000fe20003800200 */
[----:B------:R-:W-:-:S07]  /*0220*/  CS2R R12, SRZ ;  /* 0x00000000000c7805 */ /* 0x000fce000001ff00 */
.L_x_53:
[----:B0-2---:R-:W-:-:S04]  /*0230*/  IMAD R8, R12, R17, RZ ;  /* 0x000000110c087224 */ /* 0x005fc800078e02ff */
[C---:B------:R-:W-:Y:S02]  /*0240*/  IMAD R7, R13.reuse, UR4, R8 ;  /* 0x000000040d077c24 */ /* 0x040fe4000f8e0208 */
[----:B------:R-:W-:-:S04]  /*0250*/  IMAD.WIDE.U32 R8, R13, R17, R2 ;  /* 0x000000110d087225 */ /* 0x000fc800078e0002 */
[----:B------:R-:W-:Y:S01]  /*0260*/  IMAD.IADD R7, R9, 0x1, R7 ;  /* 0x0000000109077824 */ /* 0x000fe200078e0207 */
[----:B------:R-:W-:-:S04]  /*0270*/  LEA R10, P0, R8, UR12, 0x2 ;  /* 0x0000000c080a7c11 */ /* 0x000fc8000f8010ff */
[----:B------:R-:W-:-:S05]  /*0280*/  LEA.HI.X R11, R8, UR13, R7, 0x2, P0 ;  /* 0x0000000d080b7c11 */ /* 0x000fca00080f1407 */
[----:B------:R-:W2:Y:S02]  /*0290*/  LDG.E R10, desc[UR8][R10.64] ;  /* 0x000000080a0a7981 */ /* 0x000ea4000c1e1900 */
[----:B--2--5:R-:W-:-:S13]  /*02a0*/  ISETP.GT.AND P0, PT, R10, R15, PT ;  /* 0x0000000f0a00720c */ /* 0x024fda0003f04270 */
[----:B------:R-:W-:Y:S05]  /*02b0*/  @P0 BRA `(.L_x_52) ;  /* 0x0000000000200947 */ /* 0x000fea0003800000 */
[----:B------:R-:W-:-:S05]  /*02c0*/  IADD3 R13, P0, PT, R13, 0x1, RZ ;  /* 0x000000010d0d7810 */ /* 0x000fca0007f1e0ff */
[----:B------:R-:W-:Y:S01]  /*02d0*/  IMAD.X R12, RZ, RZ, R12, P0 ;  /* 0x000000ffff0c7224 */ /* 0x000fe200000e060c */
[----:B------:R-:W-:-:S04]  /*02e0*/  ISETP.NE.U32.AND P0, PT, R13, UR14, PT ;  /* 0x0000000e0d007c0c */ /* 0x000fc8000bf05070 */
[----:B------:R-:W-:-:S13]  /*02f0*/  ISETP.NE.AND.EX P0, PT, R12, UR5, PT, P0 ;  /* 0x000000050c007c0c */ /* 0x000fda000bf05300 */
[----:B------:R-:W-:Y:S05]  /*0300*/  @P0 BRA `(.L_x_53) ;  /* 0xfffffffc00c80947 */ /* 0x000fea000383ffff */
[----:B------:R-:W-:Y:S02]  /*0310*/  IMAD.U32 R7, RZ, RZ, UR6 ;  /* 0x00000006ff077e24 */ /* 0x000fe4000f8e00ff */
[----:B------:R-:W-:Y:S01]  /*0320*/  IMAD.U32 R8, RZ, RZ, UR7 ;  /* 0x00000007ff087e24 */ /* 0x000fe2000f8e00ff */
[----:B------:R-:W-:Y:S06]  /*0330*/  BRA `(.L_x_54) ;  /* 0x0000000000087947 */ /* 0x000fec0003800000 */
.L_x_52:
[----:B------:R-:W-:-:S04]  /*0340*/  IADD3 R7, P0, PT, R13, -0x1, RZ ;  /* 0xffffffff0d077810 */ /* 0x000fc80007f1e0ff */
[----:B------:R-:W-:-:S09]  /*0350*/  IADD3.X R8, PT, PT, R12, -0x1, RZ, P0, !PT ;  /* 0xffffffff0c087810 */ /* 0x000fd200007fe4ff */
.L_x_54:
[----:B------:R-:W-:Y:S05]  /*0360*/  BSYNC.RECONVERGENT B1 ;  /* 0x0000000000017941 */ /* 0x000fea0003800200 */
.L_x_51:
[----:B------:R-:W0:Y:S01]  /*0370*/  LDCU.128 UR16, c[0x0][0x390] ;  /* 0x00007200ff1077ac */ /* 0x000e220008000c00 */
[-C--:B------:R-:W-:Y:S02]  /*0380*/  IMAD R10, R8, R17.reuse, RZ ;  /* 0x00000011080a7224 */ /* 0x080fe400078e02ff */
[----:B------:R-:W-:-:S04]  /*0390*/  IMAD.WIDE.U32 R8, R7, R17, R2 ;  /* 0x0000001107087225 */ /* 0x000fc800078e0002 */
[----:B------:R-:W-:-:S04]  /*03a0*/  IMAD R7, R7, UR4, R10 ;  /* 0x0000000407077c24 */ /* 0x000fc8000f8e020a */
[----:B------:R-:W-:Y:S01]  /*03b0*/  IMAD.IADD R7, R9, 0x1, R7 ;  /* 0x0000000109077824 */ /* 0x000fe200078e0207 */
[----:B0-----:R-:W-:-:S04]  /*03c0*/  LEA R10, P0, R8, UR18, 0x2 ;  /* 0x00000012080a7c11 */ /* 0x001fc8000f8010ff */
[----:B------:R-:W-:-:S05]  /*03d0*/  LEA.HI.X R11, R8, UR19, R7, 0x2, P0 ;  /* 0x00000013080b7c11 */ /* 0x000fca00080f1407 */
[----:B------:R-:W2:Y:S01]  /*03e0*/  LDG.E R10, desc[UR8][R10.64] ;  /* 0x000000080a0a7981 */ /* 0x000ea2000c1e1900 */
[----:B------:R-:W-:-:S04]  /*03f0*/  IADD3 R8, P0, PT, R4, UR16, RZ ;  /* 0x0000001004087c10 */ /* 0x000fc8000ff1e0ff */
[----:B------:R-:W-:Y:S01]  /*0400*/  IADD3.X R9, PT, PT, R6, UR17, RZ, P0, !PT ;  /* 0x0000001106097c10 */ /* 0x000fe200087fe4ff */
[----:B--2---:R-:W0:Y:S04]  /*0410*/  F2I.TRUNC.NTZ R7, R10 ;  /* 0x0000000a00077305 */ /* 0x004e28000020f100 */
[----:B0-----:R0:W-:Y:S04]  /*0420*/  STG.E desc[UR8][R8.64], R7 ;  /* 0x0000000708007986 */ /* 0x0011e8000c101908 */
.L_x_50:
[----:B-1----:R-:W-:Y:S05]  /*0430*/  BSYNC.RECONVERGENT B0 ;  /* 0x0000000000007941 */ /* 0x002fea0003800200 */
.L_x_49:
[----:B------:R-:W1:Y:S01]  /*0440*/  LDC R4, c[0x0][0x3a4] ;  /* 0x0000e900ff047b82 */ /* 0x000e620000000800 */
[----:B------:R-:W-:-:S05]  /*0450*/  IADD3 R5, P1, PT, R5, 0x1, RZ ;  /* 0x0000000105057810 */ /* 0x000fca0007f3e0ff */
[----:B------:R-:W-:Y:S01]  /*0460*/  IMAD.X R0, RZ, RZ, R0, P1 ;  /* 0x000000ffff007224 */ /* 0x000fe200008e0600 */
[----:B-1----:R-:W-:-:S04]  /*0470*/  ISETP.NE.U32.AND P0, PT, R5, R4, PT ;  /* 0x000000040500720c */ /* 0x002fc80003f05070 */
[----:B------:R-:W-:-:S13]  /*0480*/  ISETP.NE.AND.EX P0, PT, R0, UR5, PT, P0 ;  /* 0x0000000500007c0c */ /* 0x000fda000bf05300 */
[----:B------:R-:W-:Y:S05]  /*0490*/  @P0 BRA `(.L_x_55) ;  /* 0xfffffffc00180947 */ /* 0x000fea000383ffff */
[----:B------:R-:W-:Y:S05]  /*04a0*/  EXIT ;  /* 0x000000000000794d */ /* 0x000fea0003800000 */
.L_x_56:
        /* <DEDUP_REMOVED lines=13> */
.L_x_124:


//--------------------- .text._Z14KtransformGrayPKiS0_PiPKfii --------------------------
	.section	.text._Z14KtransformGrayPKiS0_PiPKfii,"ax",@progbits
	.align	128
        .global         _Z14KtransformGrayPKiS0_PiPKfii
        .type           _Z14KtransformGrayPKiS0_PiPKfii,@function
        .size           _Z14KtransformGrayPKiS0_PiPKfii,(.L_x_125 - _Z14KtransformGrayPKiS0_PiPKfii)
        .other          _Z14KtransformGrayPKiS0_PiPKfii,@"STO_CUDA_ENTRY STV_DEFAULT"
_Z14KtransformGrayPKiS0_PiPKfii:
.text._Z14KtransformGrayPKiS0_PiPKfii:
[----:B------:R-:W-:Y:S01]  /*0000*/  LDC R1, c[0x0][0x37c] ;  /* 0x0000df00ff017b82 */ /* 0x000fe20000000800 */
[----:B------:R-:W0:Y:S01]  /*0010*/  S2R R2, SR_CTAID.X ;  /* 0x0000000000027919 */ /* 0x000e220000002500 */
[----:B------:R-:W1:Y:S01]  /*0020*/  LDCU UR10, c[0x0][0x3a0] ;  /* 0x00007400ff0a77ac */ /* 0x000e620008000800 */
[----:B------:R-:W0:Y:S02]  /*0030*/  S2R R3, SR_TID.X ;  /* 0x0000000000037919 */ /* 0x000e240000002100 */
[----:B0-----:R-:W-:-:S05]  /*0040*/  IMAD R2, R2, 0x40, R3 ;  /* 0x0000004002027824 */ /* 0x001fca00078e0203 */
[----:B-1----:R-:W-:-:S13]  /*0050*/  ISETP.GE.AND P0, PT, R2, UR10, PT ;  /* 0x0000000a02007c0c */ /* 0x002fda000bf06270 */
[----:B------:R-:W-:Y:S05]  /*0060*/  @P0 EXIT ;  /* 0x000000000000094d */ /* 0x000fea0003800000 */
[----:B------:R-:W0:Y:S02]  /*0070*/  LDCU UR4, c[0x0][0x3a4] ;  /* 0x00007480ff0477ac */ /* 0x000e240008000800 */
[----:B0-----:R-:W-:-:S13]  /*0080*/  ISETP.NE.AND P0, PT, RZ, UR4, PT ;  /* 0x00000004ff007c0c */ /* 0x001fda000bf05270 */
[----:B------:R-:W-:Y:S05]  /*0090*/  @!P0 EXIT ;  /* 0x000000000000894d */ /* 0x000fea0003800000 */
[----:B------:R-:W-:Y:S01]  /*00a0*/  UIADD3 UR5, UPT, UPT, UR4, -0x1, URZ ;  /* 0xffffffff04057890 */ /* 0x000fe2000fffe0ff */
[----:B------:R-:W-:Y:S01]  /*00b0*/  SHF.R.S32.HI R3, RZ, 0x1f, R2 ;  /* 0x0000001fff037819 */ /* 0x000fe20000011402 */
[----:B------:R-:W-:Y:S01]  /*00c0*/  IMAD.MOV.U32 R5, RZ, RZ, RZ ;  /* 0x000000ffff057224 */ /* 0x000fe200078e00ff */
[----:B------:R-:W0:Y:S01]  /*00d0*/  LDCU.64 UR6, c[0x0][0x358] ;  /* 0x00006b00ff0677ac */ /* 0x000e220008000a00 */
[----:B------:R-:W-:Y:S01]  /*00e0*/  IMAD.MOV.U32 R0, RZ, RZ, RZ ;  /* 0x000000ffff007224 */ /* 0x000fe200078e00ff */
[----:B------:R-:W-:Y:S02]  /*00f0*/  USHF.R.S32.HI UR8, URZ, 0x1f, UR10 ;  /* 0x0000001fff087899 */ /* 0x000fe4000801140a */
[----:B------:R-:W-:Y:S02]  /*0100*/  USHF.R.S32.HI UR4, URZ, 0x1f, UR4 ;  /* 0x0000001fff047899 */ /* 0x000fe40008011404 */
[----:B------:R-:W-:-:S12]  /*0110*/  USHF.R.S32.HI UR9, URZ, 0x1f, UR5 ;  /* 0x0000001fff097899 */ /* 0x000fd80008011405 */
.L_x_61:
[----:B-1----:R-:W1:Y:S01]  /*0120*/  LDC R7, c[0x0][0x3a0] ;  /* 0x0000e800ff077b82 */ /* 0x002e620000000800 */
[----:B------:R-:W2:Y:S01]  /*0130*/  LDCU.64 UR10, c[0x0][0x380] ;  /* 0x00007000ff0a77ac */ /* 0x000ea20008000a00 */
[----:B------:R-:W3:Y:S06]  /*0140*/  LDCU UR12, c[0x0][0x3a4] ;  /* 0x00007480ff0c77ac */ /* 0x000eec0008000800 */
[----:B------:R-:W4:Y:S01]  /*0150*/  LDC R17, c[0x0][0x3a0] ;  /* 0x0000e800ff117b82 */ /* 0x000f220000000800 */
[-C--:B-1----:R-:W-:Y:S02]  /*0160*/  IMAD R4, R0, R7.reuse, RZ ;  /* 0x0000000700047224 */ /* 0x082fe400078e02ff */
[----:B------:R-:W-:-:S04]  /*0170*/  IMAD.WIDE.U32 R6, R5, R7, R2 ;  /* 0x0000000705067225 */ /* 0x000fc800078e0002 */
[----:B------:R-:W-:Y:S02]  /*0180*/  IMAD R9, R5, UR8, R4 ;  /* 0x0000000805097c24 */ /* 0x000fe4000f8e0204 */
[----:B------:R-:W-:Y:S02]  /*0190*/  IMAD.SHL.U32 R4, R6, 0x4, RZ ;  /* 0x0000000406047824 */ /* 0x000fe400078e00ff */
[----:B------:R-:W-:-:S03]  /*01a0*/  IMAD.IADD R7, R7, 0x1, R9 ;  /* 0x0000000107077824 */ /* 0x000fc600078e0209 */
[----:B--2---:R-:W-:Y:S02]  /*01b0*/  IADD3 R8, P0, PT, R4, UR10, RZ ;  /* 0x0000000a04087c10 */ /* 0x004fe4000ff1e0ff */
[----:B------:R-:W-:-:S04]  /*01c0*/  SHF.L.U64.HI R6, R6, 0x2, R7 ;  /* 0x0000000206067819 */ /* 0x000fc80000010207 */
[----:B------:R-:W-:Y:S01]  /*01d0*/  IADD3.X R9, PT, PT, R6, UR11, RZ, P0, !PT ;  /* 0x0000000b06097c10 */ /* 0x000fe200087fe4ff */
[----:B------:R-:W-:Y:S01]  /*01e0*/  BSSY.RECONVERGENT B0, `(.L_x_57) ;  /* 0x0000017000007945 */ /* 0x000fe20003800200 */
[----:B------:R-:W-:Y:S01]  /*01f0*/  CS2R R12, SRZ ;  /* 0x00000000000c7805 */ /* 0x000fe2000001ff00 */
[----:B------:R-:W1:Y:S02]  /*0200*/  LDCU.64 UR10, c[0x0][0x388] ;  /* 0x00007100ff0a77ac */ /* 0x000e640008000a00 */
[----:B0--34-:R0:W5:Y:S04]  /*0210*/  LDG.E R15, desc[UR6][R8.64] ;  /* 0x00000006080f7981 */ /* 0x019168000c1e1900 */
.L_x_59:
[----:B0-----:R-:W-:-:S04]  /*0220*/  IMAD R8, R12, R17, RZ ;  /* 0x000000110c087224 */ /* 0x001fc800078e02ff */
[C---:B------:R-:W-:Y:S02]  /*0230*/  IMAD R7, R13.reuse, UR8, R8 ;  /* 0x000000080d077c24 */ /* 0x040fe4000f8e0208 */
[----:B------:R-:W-:-:S04]  /*0240*/  IMAD.WIDE.U32 R8, R13, R17, R2 ;  /* 0x000000110d087225 */ /* 0x000fc800078e0002 */
[----:B------:R-:W-:Y:S01]  /*0250*/  IMAD.IADD R7, R9, 0x1, R7 ;  /* 0x0000000109077824 */ /* 0x000fe200078e0207 */
[----:B-1----:R-:W-:-:S04]  /*0260*/  LEA R10, P0, R8, UR10, 0x2 ;  /* 0x0000000a080a7c11 */ /* 0x002fc8000f8010ff */
        /* <DEDUP_REMOVED lines=12> */
.L_x_58:
[----:B------:R-:W-:-:S04]  /*0330*/  IADD3 R7, P0, PT, R13, -0x1, RZ ;  /* 0xffffffff0d077810 */ /* 0x000fc80007f1e0ff */
[----:B------:R-:W-:-:S09]  /*0340*/  IADD3.X R8, PT, PT, R12, -0x1, RZ, P0, !PT ;  /* 0xffffffff0c087810 */ /* 0x000fd200007fe4ff */
.L_x_60:
[----:B------:R-:W-:Y:S05]  /*0350*/  BSYNC.RECONVERGENT B0 ;  /* 0x0000000000007941 */ /* 0x000fea0003800200 */
.L_x_57:
[----:B------:R-:W0:Y:S01]  /*0360*/  LDCU.128 UR12, c[0x0][0x390] ;  /* 0x00007200ff0c77ac */ /* 0x000e220008000c00 */
[-C--:B------:R-:W-:Y:S01]  /*0370*/  IMAD R10, R8, R17.reuse, RZ ;  /* 0x00000011080a7224 */ /* 0x080fe200078e02ff */
[----:B------:R-:W1:Y:S01]  /*0380*/  LDC R12, c[0x0][0x3a4] ;  /* 0x0000e900ff0c7b82 */ /* 0x000e620000000800 */
[----:B------:R-:W-:-:S04]  /*0390*/  IMAD.WIDE.U32 R8, R7, R17, R2 ;  /* 0x0000001107087225 */ /* 0x000fc800078e0002 */
[----:B------:R-:W-:-:S04]  /*03a0*/  IMAD R7, R7, UR8, R10 ;  /* 0x0000000807077c24 */ /* 0x000fc8000f8e020a */
[----:B------:R-:W-:Y:S01]  /*03b0*/  IMAD.IADD R7, R9, 0x1, R7 ;  /* 0x0000000109077824 */ /* 0x000fe200078e0207 */
[----:B0-----:R-:W-:-:S04]  /*03c0*/  LEA R10, P0, R8, UR14, 0x2 ;  /* 0x0000000e080a7c11 */ /* 0x001fc8000f8010ff */
[----:B------:R-:W-:-:S05]  /*03d0*/  LEA.HI.X R11, R8, UR15, R7, 0x2, P0 ;  /* 0x0000000f080b7c11 */ /* 0x000fca00080f1407 */
[----:B------:R-:W2:Y:S01]  /*03e0*/  LDG.E R10, desc[UR6][R10.64] ;  /* 0x000000060a0a7981 */ /* 0x000ea2000c1e1900 */
[----:B------:R-:W-:Y:S02]  /*03f0*/  IADD3 R8, P0, PT, R4, UR12, RZ ;  /* 0x0000000c04087c10 */ /* 0x000fe4000ff1e0ff */
[----:B------:R-:W-:Y:S02]  /*0400*/  IADD3 R5, P1, PT, R5, 0x1, RZ ;  /* 0x0000000105057810 */ /* 0x000fe40007f3e0ff */
[----:B------:R-:W-:Y:S02]  /*0410*/  IADD3.X R9, PT, PT, R6, UR13, RZ, P0, !PT ;  /* 0x0000000d06097c10 */ /* 0x000fe400087fe4ff */
[----:B-1----:R-:W-:Y:S01]  /*0420*/  ISETP.NE.U32.AND P0, PT, R5, R12, PT ;  /* 0x0000000c0500720c */ /* 0x002fe20003f05070 */
[----:B------:R-:W-:-:S05]  /*0430*/  IMAD.X R0, RZ, RZ, R0, P1 ;  /* 0x000000ffff007224 */ /* 0x000fca00008e0600 */
[----:B------:R-:W-:Y:S01]  /*0440*/  ISETP.NE.AND.EX P0, PT, R0, UR4, PT, P0 ;  /* 0x0000000400007c0c */ /* 0x000fe2000bf05300 */
[----:B--2---:R-:W0:Y:S02]  /*0450*/  F2I.TRUNC.NTZ R7, R10 ;  /* 0x0000000a00077305 */ /* 0x004e24000020f100 */
[----:B0-----:R1:W-:Y:S10]  /*0460*/  STG.E desc[UR6][R8.64], R7 ;  /* 0x0000000708007986 */ /* 0x0013f4000c101906 */
[----:B------:R-:W-:Y:S05]  /*0470*/  @P0 BRA `(.L_x_61) ;  /* 0xfffffffc00280947 */ /* 0x000fea000383ffff */
[----:B------:R-:W-:Y:S05]  /*0480*/  EXIT ;  /* 0x000000000000794d */ /* 0x000fea0003800000 */
.L_x_62:
        /* <DEDUP_REMOVED lines=15> */
.L_x_125:


//--------------------- .text._Z8Ksmooth2Pfii     --------------------------
	.section	.text._Z8Ksmooth2Pfii,"ax",@progbits
	.align	128
        .global         _Z8Ksmooth2Pfii
        .type           _Z8Ksmooth2Pfii,@function
        .size           _Z8Ksmooth2Pfii,(.L_x_119 - _Z8Ksmooth2Pfii)
        .other          _Z8Ksmooth2Pfii,@"STO_CUDA_ENTRY STV_DEFAULT"
_Z8Ksmooth2Pfii:
.text._Z8Ksmooth2Pfii:
[----:B------:R-:W-:Y:S01]  /*0000*/  LDC R1, c[0x0][0x37c] ;  /* 0x0000df00ff017b82 */ /* 0x000fe20000000800 */
[----:B------:R-:W0:Y:S07]  /*0010*/  S2R R10, SR_CTAID.X ;  /* 0x00000000000a7919 */ /* 0x000e2e0000002500 */
[----:B------:R-:W1:Y:S01]  /*0020*/  LDC R0, c[0x0][0x388] ;  /* 0x0000e200ff007b82 */ /* 0x000e620000000800 */
[----:B------:R-:W0:Y:S02]  /*0030*/  S2R R11, SR_TID.X ;  /* 0x00000000000b7919 */ /* 0x000e240000002100 */
[----:B0-----:R-:W-:-:S05]  /*0040*/  IMAD R10, R10, 0x40, R11 ;  /* 0x000000400a0a7824 */ /* 0x001fca00078e020b */
[----:B-1----:R-:W-:-:S13]  /*0050*/  ISETP.GE.AND P0, PT, R10, R0, PT ;  /* 0x000000000a00720c */ /* 0x002fda0003f06270 */
[----:B------:R-:W-:Y:S05]  /*0060*/  @P0 EXIT ;  /* 0x000000000000094d */ /* 0x000fea0003800000 */
[----:B------:R-:W0:Y:S01]  /*0070*/  LDCU UR9, c[0x0][0x38c] ;  /* 0x00007180ff0977ac */ /* 0x000e220008000800 */
[----:B------:R-:W-:Y:S01]  /*0080*/  CS2R R14, SRZ ;  /* 0x00000000000e7805 */ /* 0x000fe2000001ff00 */
[----:B------:R-:W1:Y:S01]  /*0090*/  LDCU.64 UR10, c[0x0][0x358] ;  /* 0x00006b00ff0a77ac */ /* 0x000e620008000a00 */
[----:B0-----:R-:W-:Y:S01]  /*00a0*/  ISETP.NE.AND P0, PT, RZ, UR9, PT ;  /* 0x00000009ff007c0c */ /* 0x001fe2000bf05270 */
[----:B------:R-:W-:-:S12]  /*00b0*/  USHF.R.S32.HI UR6, URZ, 0x1f, UR9 ;  /* 0x0000001fff067899 */ /* 0x000fd80008011409 */
[----:B-1----:R-:W-:Y:S05]  /*00c0*/  @!P0 BRA `(.L_x_63) ;  /* 0x0000000c00888947 */ /* 0x002fea0003800000 */
[----:B------:R-:W-:Y:S01]  /*00d0*/  UISETP.GE.U32.AND UP0, UPT, UR9, 0x10, UPT ;  /* 0x000000100900788c */ /* 0x000fe2000bf06070 */
[----:B------:R-:W-:Y:S02]  /*00e0*/  SHF.R.S32.HI R11, RZ, 0x1f, R10 ;  /* 0x0000001fff0b7819 */ /* 0x000fe4000001140a */
[----:B------:R-:W-:Y:S02]  /*00f0*/  CS2R R14, SRZ ;  /* 0x00000000000e7805 */ /* 0x000fe4000001ff00 */
[----:B------:R-:W-:Y:S01]  /*0100*/  SHF.R.S32.HI R3, RZ, 0x1f, R0 ;  /* 0x0000001fff037819 */ /* 0x000fe20000011400 */
[----:B------:R-:W-:Y:S01]  /*0110*/  ULOP3.LUT UP1, URZ, UR9, 0xf, URZ, 0xc0, !UPT ;  /* 0x0000000f09ff7892 */ /* 0x000fe2000f82c0ff */
[----:B------:R-:W-:Y:S01]  /*0120*/  UMOV UR4, URZ ;  /* 0x000000ff00047c82 */ /* 0x000fe20008000000 */
[----:B------:R-:W-:Y:S01]  /*0130*/  UMOV UR5, URZ ;  /* 0x000000ff00057c82 */ /* 0x000fe20008000000 */
[----:B------:R-:W-:Y:S08]  /*0140*/  BRA.U !UP0, `(.L_x_64) ;  /* 0x0000000508847547 */ /* 0x000ff0000b800000 */
[----:B------:R-:W0:Y:S01]  /*0150*/  LDCU.64 UR12, c[0x0][0x380] ;  /* 0x00007000ff0c77ac */ /* 0x000e220008000a00 */
[C-C-:B------:R-:W-:Y:S01]  /*0160*/  SHF.L.U64.HI R6, R0.reuse, 0x6, R3.reuse ;  /* 0x0000000600067819 */ /* 0x140fe20000010203 */
[C---:B------:R-:W-:Y:S01]  /*0170*/  IMAD.SHL.U32 R5, R0.reuse, 0x4, RZ ;  /* 0x0000000400057824 */ /* 0x040fe200078e00ff */
[----:B------:R-:W-:Y:S01]  /*0180*/  SHF.L.U64.HI R7, R0, 0x2, R3 ;  /* 0x0000000200077819 */ /* 0x000fe20000010203 */
[----:B------:R-:W-:Y:S01]  /*0190*/  ULOP3.LUT UR4, UR9, 0xfffffff0, URZ, 0xc0, !UPT ;  /* 0xfffffff009047892 */ /* 0x000fe2000f8ec0ff */
[----:B------:R-:W-:Y:S01]  /*01a0*/  CS2R R14, SRZ ;  /* 0x00000000000e7805 */ /* 0x000fe2000001ff00 */
[----:B------:R-:W-:Y:S01]  /*01b0*/  UMOV UR5, UR6 ;  /* 0x0000000600057c82 */ /* 0x000fe20008000000 */
[----:B------:R-:W-:-:S04]  /*01c0*/  UMOV UR8, UR6 ;  /* 0x0000000600087c82 */ /* 0x000fc80008000000 */
[----:B------:R-:W-:Y:S01]  /*01d0*/  UMOV UR7, UR4 ;  /* 0x0000000400077c82 */ /* 0x000fe20008000000 */
[----:B0-----:R-:W-:-:S04]  /*01e0*/  LEA R8, P1, R10, UR12, 0x2 ;  /* 0x0000000c0a087c11 */ /* 0x001fc8000f8210ff */
[----:B------:R-:W-:-:S09]  /*01f0*/  LEA.HI.X R2, R10, UR13, R11, 0x2, P1 ;  /* 0x0000000d0a027c11 */ /* 0x000fd200088f140b */
.L_x_65:
[----:B------:R-:W-:Y:S01]  /*0200*/  IMAD.MOV.U32 R9, RZ, RZ, R2 ;  /* 0x000000ffff097224 */ /* 0x000fe200078e0002 */
[----:B------:R-:W-:-:S04]  /*0210*/  IADD3 R16, P1, PT, R8, R5, RZ ;  /* 0x0000000508107210 */ /* 0x000fc80007f3e0ff */
[----:B------:R-:W2:Y:S01]  /*0220*/  LDG.E R27, desc[UR10][R8.64] ;  /* 0x0000000a081b7981 */ /* 0x000ea2000c1e1900 */
[----:B------:R-:W-:Y:S01]  /*0230*/  IMAD.X R17, R2, 0x1, R7, P1 ;  /* 0x0000000102117824 */ /* 0x000fe200008e0607 */
[----:B------:R-:W-:-:S04]  /*0240*/  IADD3 R24, P1, PT, R16, R5, RZ ;  /* 0x0000000510187210 */ /* 0x000fc80007f3e0ff */
[----:B------:R0:W3:Y:S01]  /*0250*/  LDG.E R18, desc[UR10][R16.64] ;  /* 0x0000000a10127981 */ /* 0x0000e2000c1e1900 */
[----:B------:R-:W-:-:S05]  /*0260*/  IMAD.X R25, R17, 0x1, R7, P1 ;  /* 0x0000000111197824 */ /* 0x000fca00008e0607 */
[----:B------:R-:W4:Y:S01]  /*0270*/  LDG.E R21, desc[UR10][R24.64] ;  /* 0x0000000a18157981 */ /* 0x000f22000c1e1900 */
[----:B------:R-:W-:-:S05]  /*0280*/  IADD3 R28, P1, PT, R24, R5, RZ ;  /* 0x00000005181c7210 */ /* 0x000fca0007f3e0ff */
[----:B------:R-:W-:-:S05]  /*0290*/  IMAD.X R29, R25, 0x1, R7, P1 ;  /* 0x00000001191d7824 */ /* 0x000fca00008e0607 */
[----:B------:R-:W5:Y:S01]  /*02a0*/  LDG.E R20, desc[UR10][R28.64] ;  /* 0x0000000a1c147981 */ /* 0x000f62000c1e1900 */
[----:B------:R-:W-:-:S05]  /*02b0*/  IADD3 R22, P1, PT, R28, R5, RZ ;  /* 0x000000051c167210 */ /* 0x000fca0007f3e0ff */
[----:B------:R-:W-:Y:S01]  /*02c0*/  IMAD.X R23, R29, 0x1, R7, P1 ;  /* 0x000000011d177824 */ /* 0x000fe200008e0607 */
[----:B------:R-:W-:-:S04]  /*02d0*/  IADD3 R12, P1, PT, R22, R5, RZ ;  /* 0x00000005160c7210 */ /* 0x000fc80007f3e0ff */
[----:B------:R-:W5:Y:S01]  /*02e0*/  LDG.E R9, desc[UR10][R22.64] ;  /* 0x0000000a16097981 */ /* 0x000f62000c1e1900 */
[----:B------:R-:W-:Y:S01]  /*02f0*/  IMAD.X R13, R23, 0x1, R7, P1 ;  /* 0x00000001170d7824 */ /* 0x000fe200008e0607 */
[----:B0-----:R-:W-:-:S04]  /*0300*/  IADD3 R16, P1, PT, R12, R5, RZ ;  /* 0x000000050c107210 */ /* 0x001fc80007f3e0ff */
[----:B------:R0:W5:Y:S01]  /*0310*/  LDG.E R26, desc[UR10][R12.64] ;  /* 0x0000000a0c1a7981 */ /* 0x000162000c1e1900 */
[----:B------:R-:W-:-:S05]  /*0320*/  IMAD.X R17, R13, 0x1, R7, P1 ;  /* 0x000000010d117824 */ /* 0x000fca00008e0607 */
[----:B------:R1:W5:Y:S01]  /*0330*/  LDG.E R4, desc[UR10][R16.64] ;  /* 0x0000000a10047981 */ /* 0x000362000c1e1900 */
[----:B0-----:R-:W-:-:S05]  /*0340*/  IADD3 R12, P1, PT, R16, R5, RZ ;  /* 0x00000005100c7210 */ /* 0x001fca0007f3e0ff */
[----:B------:R-:W-:Y:S01]  /*0350*/  IMAD.X R13, R17, 0x1, R7, P1 ;  /* 0x00000001110d7824 */ /* 0x000fe200008e0607 */
[----:B-1----:R-:W-:-:S04]  /*0360*/  IADD3 R16, P1, PT, R12, R5, RZ ;  /* 0x000000050c107210 */ /* 0x002fc80007f3e0ff */
        /* <DEDUP_REMOVED lines=11> */
[----:B--2---:R-:W0:Y:S08]  /*0420*/  F2F.F64.F32 R28, R27 ;  /* 0x0000001b001c7310 */ /* 0x004e300000201800 */
[----:B---3--:R-:W1:Y:S01]  /*0430*/  F2F.F64.F32 R18, R18 ;  /* 0x0000001200127310 */ /* 0x008e620000201800 */
[----:B0-----:R-:W-:-:S07]  /*0440*/  DADD R28, R28, R14 ;  /* 0x000000001c1c7229 */ /* 0x001fce000000000e */
[----:B----4-:R0:W2:Y:S01]  /*0450*/  F2F.F64.F32 R14, R21 ;  /* 0x00000015000e7310 */ /* 0x0100a20000201800 */
[----:B-1----:R-:W-:Y:S01]  /*0460*/  DADD R16, R28, R18 ;  /* 0x000000001c107229 */ /* 0x002fe20000000012 */
[-C--:B------:R-:W-:Y:S01]  /*0470*/  IADD3 R18, P1, PT, R12, R5.reuse, RZ ;  /* 0x000000050c127210 */ /* 0x080fe20007f3e0ff */
[----:B0-----:R2:W3:Y:S04]  /*0480*/  LDG.E R21, desc[UR10][R12.64] ;  /* 0x0000000a0c157981 */ /* 0x0014e8000c1e1900 */
[--C-:B------:R-:W-:Y:S02]  /*0490*/  IMAD.X R19, R13, 0x1, R7.reuse, P1 ;  /* 0x000000010d137824 */ /* 0x100fe400008e0607 */
[----:B--2---:R-:W-:Y:S01]  /*04a0*/  DADD R12, R16, R14 ;  /* 0x00000000100c7229 */ /* 0x004fe2000000000e */
[----:B-----5:R0:W1:Y:S01]  /*04b0*/  F2F.F64.F32 R14, R20 ;  /* 0x00000014000e7310 */ /* 0x0200620000201800 */
[-C--:B------:R-:W-:Y:S01]  /*04c0*/  IADD3 R16, P1, PT, R18, R5.reuse, RZ ;  /* 0x0000000512107210 */ /* 0x080fe20007f3e0ff */
[----:B0-----:R0:W2:Y:S04]  /*04d0*/  LDG.E R20, desc[UR10][R18.64] ;  /* 0x0000000a12147981 */ /* 0x0010a8000c1e1900 */
[----:B------:R-:W-:Y:S01]  /*04e0*/  IMAD.X R17, R19, 0x1, R7, P1 ;  /* 0x0000000113117824 */ /* 0x000fe200008e0607 */
[----:B0-----:R-:W-:-:S04]  /*04f0*/  IADD3 R18, P1, PT, R16, R5, RZ ;  /* 0x0000000510127210 */ /* 0x001fc80007f3e0ff */
[----:B------:R-:W4:Y:S01]  /*0500*/  LDG.E R16, desc[UR10][R16.64] ;  /* 0x0000000a10107981 */ /* 0x000f22000c1e1900 */
[----:B-1----:R-:W-:Y:S01]  /*0510*/  DADD R14, R12, R14 ;  /* 0x000000000c0e7229 */ /* 0x002fe2000000000e */
[----:B------:R-:W-:Y:S01]  /*0520*/  IMAD.X R19, R17, 0x1, R7, P1 ;  /* 0x0000000111137824 */ /* 0x000fe200008e0607 */
[----:B------:R-:W-:-:S04]  /*0530*/  IADD3 R12, P1, PT, R18, R5, RZ ;  /* 0x00000005120c7210 */ /* 0x000fc80007f3e0ff */
[----:B------:R-:W5:Y:S01]  /*0540*/  LDG.E R17, desc[UR10][R18.64] ;  /* 0x0000000a12117981 */ /* 0x000f62000c1e1900 */
[----:B------:R-:W-:-:S05]  /*0550*/  IMAD.X R13, R19, 0x1, R7, P1 ;  /* 0x00000001130d7824 */ /* 0x000fca00008e0607 */
[----:B------:R0:W5:Y:S01]  /*0560*/  LDG.E R18, desc[UR10][R12.64] ;  /* 0x0000000a0c127981 */ /* 0x000162000c1e1900 */
[----:B------:R-:W-:Y:S08]  /*0570*/  F2F.F64.F32 R26, R26 ;  /* 0x0000001a001a7310 */ /* 0x000ff00000201800 */
[----:B0-----:R-:W0:Y:S02]  /*0580*/  F2F.F64.F32 R12, R9 ;  /* 0x00000009000c7310 */ /* 0x001e240000201800 */
[----:B0-----:R-:W-:-:S06]  /*0590*/  DADD R12, R14, R12 ;  /* 0x000000000e0c7229 */ /* 0x001fcc000000000c */
[----:B------:R-:W0:Y:S02]  /*05a0*/  F2F.F64.F32 R14, R4 ;  /* 0x00000004000e7310 */ /* 0x000e240000201800 */
[----:B------:R-:W-:-:S06]  /*05b0*/  DADD R12, R12, R26 ;  /* 0x000000000c0c7229 */ /* 0x000fcc000000001a */
[----:B------:R-:W1:Y:S02]  /*05c0*/  F2F.F64.F32 R26, R25 ;  /* 0x00000019001a7310 */ /* 0x000e640000201800 */
[----:B0-----:R-:W-:-:S06]  /*05d0*/  DADD R12, R12, R14 ;  /* 0x000000000c0c7229 */ /* 0x001fcc000000000e */
[----:B------:R-:W0:Y:S02]  /*05e0*/  F2F.F64.F32 R24, R24 ;  /* 0x0000001800187310 */ /* 0x000e240000201800 */
[----:B-1----:R-:W-:-:S06]  /*05f0*/  DADD R12, R12, R26 ;  /* 0x000000000c0c7229 */ /* 0x002fcc000000001a */
[----:B------:R-:W1:Y:S02]  /*0600*/  F2F.F64.F32 R14, R23 ;  /* 0x00000017000e7310 */ /* 0x000e640000201800 */
[----:B0-----:R-:W-:-:S06]  /*0610*/  DADD R12, R12, R24 ;  /* 0x000000000c0c7229 */ /* 0x001fcc0000000018 */
[----:B------:R-:W0:Y:S02]  /*0620*/  F2F.F64.F32 R22, R22 ;  /* 0x0000001600167310 */ /* 0x000e240000201800 */
[----:B-1----:R-:W-:-:S08]  /*0630*/  DADD R12, R12, R14 ;  /* 0x000000000c0c7229 */ /* 0x002fd0000000000e */
[----:B0-----:R-:W-:Y:S01]  /*0640*/  DADD R12, R12, R22 ;  /* 0x000000000c0c7229 */ /* 0x001fe20000000016 */
[----:B------:R-:W-:-:S04]  /*0650*/  UIADD3 UR7, UP0, UPT, UR7, -0x10, URZ ;  /* 0xfffffff007077890 */ /* 0x000fc8000ff1e0ff */
[----:B------:R-:W-:Y:S02]  /*0660*/  UIADD3.X UR8, UPT, UPT, UR8, -0x1, URZ, UP0, !UPT ;  /* 0xffffffff08087890 */ /* 0x000fe400087fe4ff */
[----:B------:R-:W-:-:S04]  /*0670*/  UISETP.NE.U32.AND UP0, UPT, UR7, URZ, UPT ;  /* 0x000000ff0700728c */ /* 0x000fc8000bf05070 */
[----:B------:R-:W-:Y:S01]  /*0680*/  UISETP.NE.AND.EX UP0, UPT, UR8, URZ, UPT, UP0 ;  /* 0x000000ff0800728c */ /* 0x000fe2000bf05300 */
[----:B------:R-:W-:-:S05]  /*0690*/  LEA R8, P1, R0, R8, 0x6 ;  /* 0x0000000800087211 */ /* 0x000fca00078230ff */
[----:B------:R-:W-:Y:S01]  /*06a0*/  IMAD.X R2, R2, 0x1, R6, P1 ;  /* 0x0000000102027824 */ /* 0x000fe200008e0606 */
[----:B---3--:R-:W0:Y:S08]  /*06b0*/  F2F.F64.F32 R14, R21 ;  /* 0x00000015000e7310 */ /* 0x008e300000201800 */
[----:B--2---:R-:W1:Y:S01]  /*06c0*/  F2F.F64.F32 R26, R20 ;  /* 0x00000014001a7310 */ /* 0x004e620000201800 */
[----:B0-----:R-:W-:-:S07]  /*06d0*/  DADD R14, R12, R14 ;  /* 0x000000000c0e7229 */ /* 0x001fce000000000e */
[----:B----4-:R-:W0:Y:S01]  /*06e0*/  F2F.F64.F32 R12, R16 ;  /* 0x00000010000c7310 */ /* 0x010e220000201800 */
[----:B-1----:R-:W-:-:S07]  /*06f0*/  DADD R14, R14, R26 ;  /* 0x000000000e0e7229 */ /* 0x002fce000000001a */
[----:B-----5:R-:W1:Y:S01]  /*0700*/  F2F.F64.F32 R24, R17 ;  /* 0x0000001100187310 */ /* 0x020e620000201800 */
[----:B0-----:R-:W-:-:S07]  /*0710*/  DADD R12, R14, R12 ;  /* 0x000000000e0c7229 */ /* 0x001fce000000000c */
[----:B------:R-:W0:Y:S01]  /*0720*/  F2F.F64.F32 R18, R18 ;  /* 0x0000001200127310 */ /* 0x000e220000201800 */
[----:B-1----:R-:W-:-:S08]  /*0730*/  DADD R12, R12, R24 ;  /* 0x000000000c0c7229 */ /* 0x002fd00000000018 */
[----:B0-----:R-:W-:Y:S01]  /*0740*/  DADD R14, R12, R18 ;  /* 0x000000000c0e7229 */ /* 0x001fe20000000012 */
[----:B------:R-:W-:Y:S10]  /*0750*/  BRA.U UP0, `(.L_x_65) ;  /* 0xfffffff900a87547 */ /* 0x000ff4000b83ffff */
.L_x_64:
[----:B------:R-:W-:Y:S05]  /*0760*/  BRA.U !UP1, `(.L_x_63) ;  /* 0x0000000509e07547 */ /* 0x000fea000b800000 */
[----:B------:R-:W-:Y:S02]  /*0770*/  ULOP3.LUT UR7, UR9, 0xf, URZ, 0xc0, !UPT ;  /* 0x0000000f09077892 */ /* 0x000fe4000f8ec0ff */
[----:B------:R-:W-:Y:S02]  /*0780*/  ULOP3.LUT UP1, URZ, UR9, 0x7, URZ, 0xc0, !UPT ;  /* 0x0000000709ff7892 */ /* 0x000fe4000f82c0ff */
[----:B------:R-:W-:-:S04]  /*0790*/  UIADD3 UR7, UP0, UPT, UR7, -0x1, URZ ;  /* 0xffffffff07077890 */ /* 0x000fc8000ff1e0ff */
[----:B------:R-:W-:Y:S02]  /*07a0*/  UIADD3.X UR8, UPT, UPT, URZ, -0x1, URZ, UP0, !UPT ;  /* 0xffffffffff087890 */ /* 0x000fe400087fe4ff */
[----:B------:R-:W-:-:S04]  /*07b0*/  UISETP.GE.U32.AND UP0, UPT, UR7, 0x7, UPT ;  /* 0x000000070700788c */ /* 0x000fc8000bf06070 */
[----:B------:R-:W-:-:S09]  /*07c0*/  UISETP.GE.U32.AND.EX UP0, UPT, UR8, URZ, UPT, UP0 ;  /* 0x000000ff0800728c */ /* 0x000fd2000bf06100 */
[----:B------:R-:W-:Y:S05]  /*07d0*/  BRA.U !UP0, `(.L_x_66) ;  /* 0x0000000108c47547 */ /* 0x000fea000b800000 */
[----:B------:R-:W0:Y:S01]  /*07e0*/  LDCU.64 UR12, c[0x0][0x380] ;  /* 0x00007000ff0c77ac */ /* 0x000e220008000a00 */
[C---:B------:R-:W-:Y:S01]  /*07f0*/  IMAD R2, R0.reuse, UR5, RZ ;  /* 0x0000000500027c24 */ /* 0x040fe2000f8e02ff */
[C---:B------:R-:W-:Y:S01]  /*0800*/  SHF.L.U64.HI R21, R0.reuse, 0x2, R3 ;  /* 0x0000000200157819 */ /* 0x040fe20000010203 */
[----:B------:R-:W-:-:S04]  /*0810*/  IMAD.WIDE.U32 R4, R0, UR4, R10 ;  /* 0x0000000400047c25 */ /* 0x000fc8000f8e000a */
[----:B------:R-:W-:Y:S02]  /*0820*/  IMAD R7, R3, UR4, R2 ;  /* 0x0000000403077c24 */ /* 0x000fe4000f8e0202 */
[----:B------:R-:W-:Y:S02]  /*0830*/  IMAD.SHL.U32 R17, R0, 0x4, RZ ;  /* 0x0000000400117824 */ /* 0x000fe400078e00ff */
[----:B------:R-:W-:Y:S01]  /*0840*/  IMAD.IADD R5, R5, 0x1, R7 ;  /* 0x0000000105057824 */ /* 0x000fe200078e0207 */
[----:B0-----:R-:W-:-:S04]  /*0850*/  LEA R18, P1, R4, UR12, 0x2 ;  /* 0x0000000c04127c11 */ /* 0x001fc8000f8210ff */
[----:B------:R-:W-:Y:S02]  /*0860*/  LEA.HI.X R19, R4, UR13, R5, 0x2, P1 ;  /* 0x0000000d04137c11 */ /* 0x000fe400088f1405 */
[----:B------:R-:W-:-:S03]  /*0870*/  IADD3 R4, P1, PT, R18, R17, RZ ;  /* 0x0000001112047210 */ /* 0x000fc60007f3e0ff */
[----:B------:R0:W2:Y:S02]  /*0880*/  LDG.E R13, desc[UR10][R18.64] ;  /* 0x0000000a120d7981 */ /* 0x0000a4000c1e1900 */
[----:B------:R-:W-:Y:S01]  /*0890*/  IMAD.X R5, R19, 0x1, R21, P1 ;  /* 0x0000000113057824 */ /* 0x000fe200008e0615 */
[----:B------:R-:W-:-:S04]  /*08a0*/  IADD3 R22, P1, PT, R4, R17, RZ ;  /* 0x0000001104167210 */ /* 0x000fc80007f3e0ff */
[----:B------:R1:W3:Y:S01]  /*08b0*/  LDG.E R12, desc[UR10][R4.64] ;  /* 0x0000000a040c7981 */ /* 0x0002e2000c1e1900 */
[----:B------:R-:W-:Y:S01]  /*08c0*/  IMAD.X R23, R5, 0x1, R21, P1 ;  /* 0x0000000105177824 */ /* 0x000fe200008e0615 */
[----:B------:R-:W-:-:S04]  /*08d0*/  IADD3 R24, P1, PT, R22, R17, RZ ;  /* 0x0000001116187210 */ /* 0x000fc80007f3e0ff */
[----:B------:R4:W5:Y:S01]  /*08e0*/  LDG.E R9, desc[UR10][R22.64] ;  /* 0x0000000a16097981 */ /* 0x000962000c1e1900 */
[----:B------:R-:W-:Y:S01]  /*08f0*/  IMAD.X R25, R23, 0x1, R21, P1 ;  /* 0x0000000117197824 */ /* 0x000fe200008e0615 */
[----:B------:R-:W-:-:S04]  /*0900*/  IADD3 R26, P1, PT, R24, R17, RZ ;  /* 0x00000011181a7210 */ /* 0x000fc80007f3e0ff */
[----:B------:R-:W5:Y:S01]  /*0910*/  LDG.E R7, desc[UR10][R24.64] ;  /* 0x0000000a18077981 */ /* 0x000f62000c1e1900 */
[----:B------:R-:W-:Y:S01]  /*0920*/  IMAD.X R27, R25, 0x1, R21, P1 ;  /* 0x00000001191b7824 */ /* 0x000fe200008e0615 */
[----:B0-----:R-:W-:-:S04]  /*0930*/  IADD3 R18, P1, PT, R26, R17, RZ ;  /* 0x000000111a127210 */ /* 0x001fc80007f3e0ff */
[----:B------:R-:W5:Y:S01]  /*0940*/  LDG.E R6, desc[UR10][R26.64] ;  /* 0x0000000a1a067981 */ /* 0x000f62000c1e1900 */
[----:B------:R-:W-:Y:S01]  /*0950*/  IMAD.X R19, R27, 0x1, R21, P1 ;  /* 0x000000011b137824 */ /* 0x000fe200008e0615 */
[----:B-1----:R-:W-:-:S04]  /*0960*/  IADD3 R4, P1, PT, R18, R17, RZ ;  /* 0x0000001112047210 */ /* 0x002fc80007f3e0ff */
[----:B------:R0:W5:Y:S01]  /*0970*/  LDG.E R2, desc[UR10][R18.64] ;  /* 0x0000000a12027981 */ /* 0x000162000c1e1900 */
[----:B------:R-:W-:Y:S01]  /*0980*/  IMAD.X R5, R19, 0x1, R21, P1 ;  /* 0x0000000113057824 */ /* 0x000fe200008e0615 */
[----:B----4-:R-:W-:-:S04]  /*0990*/  IADD3 R22, P1, PT, R4, R17, RZ ;  /* 0x0000001104167210 */ /* 0x010fc80007f3e0ff */
[----:B------:R-:W4:Y:S01]  /*09a0*/  LDG.E R4, desc[UR10][R4.64] ;  /* 0x0000000a04047981 */ /* 0x000f22000c1e1900 */
[----:B------:R-:W-:-:S05]  /*09b0*/  IMAD.X R23, R5, 0x1, R21, P1 ;  /* 0x0000000105177824 */ /* 0x000fca00008e0615 */
[----:B------:R-:W4:Y:S01]  /*09c0*/  LDG.E R8, desc[UR10][R22.64] ;  /* 0x0000000a16087981 */ /* 0x000f22000c1e1900 */
[----:B------:R-:W-:-:S04]  /*09d0*/  UIADD3 UR4, UP0, UPT, UR4, 0x8, URZ ;  /* 0x0000000804047890 */ /* 0x000fc8000ff1e0ff */
[----:B------:R-:W-:Y:S01]  /*09e0*/  UIADD3.X UR5, UPT, UPT, URZ, UR5, URZ, UP0, !UPT ;  /* 0x00000005ff057290 */ /* 0x000fe200087fe4ff */
[----:B--2---:R-:W1:Y:S08]  /*09f0*/  F2F.F64.F32 R16, R13 ;  /* 0x0000000d00107310 */ /* 0x004e700000201800 */
[----:B---3--:R-:W2:Y:S01]  /*0a00*/  F2F.F64.F32 R20, R12 ;  /* 0x0000000c00147310 */ /* 0x008ea20000201800 */
[----:B-1----:R-:W-:-:S07]  /*0a10*/  DADD R16, R14, R16 ;  /* 0x000000000e107229 */ /* 0x002fce0000000010 */
[----:B-----5:R-:W1:Y:S01]  /*0a20*/  F2F.F64.F32 R14, R9 ;  /* 0x00000009000e7310 */ /* 0x020e620000201800 */
[----:B--2---:R-:W-:-:S07]  /*0a30*/  DADD R16, R16, R20 ;  /* 0x0000000010107229 */ /* 0x004fce0000000014 */
[----:B0-----:R-:W0:Y:S01]  /*0a40*/  F2F.F64.F32 R18, R7 ;  /* 0x0000000700127310 */ /* 0x001e220000201800 */
[----:B-1----:R-:W-:-:S07]  /*0a50*/  DADD R14, R16, R14 ;  /* 0x00000000100e7229 */ /* 0x002fce000000000e */
[----:B------:R-:W1:Y:S01]  /*0a60*/  F2F.F64.F32 R16, R6 ;  /* 0x0000000600107310 */ /* 0x000e620000201800 */
[----:B0-----:R-:W-:-:S07]  /*0a70*/  DADD R14, R14, R18 ;  /* 0x000000000e0e7229 */ /* 0x001fce0000000012 */
[----:B------:R-:W0:Y:S01]  /*0a80*/  F2F.F64.F32 R18, R2 ;  /* 0x0000000200127310 */ /* 0x000e220000201800 */
[----:B-1----:R-:W-:-:S07]  /*0a90*/  DADD R14, R14, R16 ;  /* 0x000000000e0e7229 */ /* 0x002fce0000000010 */
[----:B----4-:R-:W1:Y:S01]  /*0aa0*/  F2F.F64.F32 R4, R4 ;  /* 0x0000000400047310 */ /* 0x010e620000201800 */
[----:B0-----:R-:W-:-:S07]  /*0ab0*/  DADD R14, R14, R18 ;  /* 0x000000000e0e7229 */ /* 0x001fce0000000012 */
[----:B------:R-:W0:Y:S01]  /*0ac0*/  F2F.F64.F32 R12, R8 ;  /* 0x00000008000c7310 */ /* 0x000e220000201800 */
[----:B-1----:R-:W-:-:S08]  /*0ad0*/  DADD R14, R14, R4 ;  /* 0x000000000e0e7229 */ /* 0x002fd00000000004 */
[----:B0-----:R-:W-:-:S11]  /*0ae0*/  DADD R14, R14, R12 ;  /* 0x000000000e0e7229 */ /* 0x001fd6000000000c */
.L_x_66:
        /* <DEDUP_REMOVED lines=9> */
[C---:B------:R-:W-:Y:S02]  /*0b80*/  IMAD R2, R0.reuse, UR5, RZ ;  /* 0x0000000500027c24 */ /* 0x040fe4000f8e02ff */
[----:B------:R-:W-:Y:S02]  /*0b90*/  IMAD.MOV.U32 R4, RZ, RZ, R10 ;  /* 0x000000ffff047224 */ /* 0x000fe400078e000a */
[----:B------:R-:W-:Y:S02]  /*0ba0*/  IMAD.MOV.U32 R5, RZ, RZ, R11 ;  /* 0x000000ffff057224 */ /* 0x000fe400078e000b */
[----:B------:R-:W-:Y:S02]  /*0bb0*/  IMAD R7, R3, UR4, R2 ;  /* 0x0000000403077c24 */ /* 0x000fe4000f8e0202 */
[----:B------:R-:W-:-:S04]  /*0bc0*/  IMAD.WIDE.U32 R4, R0, UR4, R4 ;  /* 0x0000000400047c25 */ /* 0x000fc8000f8e0004 */
[----:B------:R-:W-:Y:S01]  /*0bd0*/  IMAD.IADD R7, R5, 0x1, R7 ;  /* 0x0000000105077824 */ /* 0x000fe200078e0207 */
[C---:B------:R-:W-:Y:S01]  /*0be0*/  SHF.L.U64.HI R5, R0.reuse, 0x2, R3 ;  /* 0x0000000200057819 */ /* 0x040fe20000010203 */
[----:B------:R-:W-:Y:S01]  /*0bf0*/  IMAD.SHL.U32 R19, R0, 0x4, RZ ;  /* 0x0000000400137824 */ /* 0x000fe200078e00ff */
[----:B0-----:R-:W-:-:S04]  /*0c00*/  LEA R6, P1, R4, UR12, 0x2 ;  /* 0x0000000c04067c11 */ /* 0x001fc8000f8210ff */
[----:B------:R-:W-:Y:S02]  /*0c10*/  LEA.HI.X R7, R4, UR13, R7, 0x2, P1 ;  /* 0x0000000d04077c11 */ /* 0x000fe400088f1407 */
[----:B------:R-:W-:-:S03]  /*0c20*/  IADD3 R8, P1, PT, R6, R19, RZ ;  /* 0x0000001306087210 */ /* 0x000fc60007f3e0ff */
[----:B------:R-:W2:Y:S02]  /*0c30*/  LDG.E R2, desc[UR10][R6.64] ;  /* 0x0000000a06027981 */ /* 0x000ea4000c1e1900 */
[----:B------:R-:W-:Y:S01]  /*0c40*/  IMAD.X R9, R7, 0x1, R5, P1 ;  /* 0x0000000107097824 */ /* 0x000fe200008e0605 */
[----:B------:R-:W-:-:S04]  /*0c50*/  IADD3 R16, P1, PT, R8, R19, RZ ;  /* 0x0000001308107210 */ /* 0x000fc80007f3e0ff */
[----:B------:R-:W3:Y:S01]  /*0c60*/  LDG.E R12, desc[UR10][R8.64] ;  /* 0x0000000a080c7981 */ /* 0x000ee2000c1e1900 */
[----:B------:R-:W-:Y:S01]  /*0c70*/  IMAD.X R17, R9, 0x1, R5, P1 ;  /* 0x0000000109117824 */ /* 0x000fe200008e0605 */
[----:B------:R-:W-:-:S04]  /*0c80*/  IADD3 R18, P1, PT, R16, R19, RZ ;  /* 0x0000001310127210 */ /* 0x000fc80007f3e0ff */
[----:B------:R-:W4:Y:S01]  /*0c90*/  LDG.E R16, desc[UR10][R16.64] ;  /* 0x0000000a10107981 */ /* 0x000f22000c1e1900 */
[----:B------:R-:W-:-:S05]  /*0ca0*/  IMAD.X R19, R17, 0x1, R5, P1 ;  /* 0x0000000111137824 */ /* 0x000fca00008e0605 */
[----:B------:R-:W5:Y:S01]  /*0cb0*/  LDG.E R18, desc[UR10][R18.64] ;  /* 0x0000000a12127981 */ /* 0x000f62000c1e1900 */
[----:B------:R-:W-:-:S04]  /*0cc0*/  UIADD3 UR4, UP0, UPT, UR4, 0x4, URZ ;  /* 0x0000000404047890 */ /* 0x000fc8000ff1e0ff */
[----:B------:R-:W-:Y:S01]  /*0cd0*/  UIADD3.X UR5, UPT, UPT, URZ, UR5, URZ, UP0, !UPT ;  /* 0x00000005ff057290 */ /* 0x000fe200087fe4ff */
[----:B--2---:R-:W0:Y:S08]  /*0ce0*/  F2F.F64.F32 R4, R2 ;  /* 0x0000000200047310 */ /* 0x004e300000201800 */
[----:B---3--:R-:W1:Y:S01]  /*0cf0*/  F2F.F64.F32 R12, R12 ;  /* 0x0000000c000c7310 */ /* 0x008e620000201800 */
[----:B0-----:R-:W-:-:S07]  /*0d00*/  DADD R4, R14, R4 ;  /* 0x000000000e047229 */ /* 0x001fce0000000004 */
[----:B----4-:R-:W0:Y:S01]  /*0d10*/  F2F.F64.F32 R6, R16 ;  /* 0x0000001000067310 */ /* 0x010e220000201800 */
[----:B-1----:R-:W-:-:S07]  /*0d20*/  DADD R4, R4, R12 ;  /* 0x0000000004047229 */ /* 0x002fce000000000c */
[----:B-----5:R-:W1:Y:S01]  /*0d30*/  F2F.F64.F32 R14, R18 ;  /* 0x00000012000e7310 */ /* 0x020e620000201800 */
[----:B0-----:R-:W-:-:S08]  /*0d40*/  DADD R4, R4, R6 ;  /* 0x0000000004047229 */ /* 0x001fd00000000006 */
[----:B-1----:R-:W-:-:S11]  /*0d50*/  DADD R14, R4, R14 ;  /* 0x00000000040e7229 */ /* 0x002fd6000000000e */
.L_x_67:
[----:B------:R-:W-:Y:S05]  /*0d60*/  BRA.U !UP1, `(.L_x_63) ;  /* 0x0000000109607547 */ /* 0x000fea000b800000 */
[----:B------:R-:W0:Y:S01]  /*0d70*/  LDCU.64 UR12, c[0x0][0x380] ;  /* 0x00007000ff0c77ac */ /* 0x000e220008000a00 */
[C---:B------:R-:W-:Y:S02]  /*0d80*/  IMAD R2, R0.reuse, UR5, RZ ;  /* 0x0000000500027c24 */ /* 0x040fe4000f8e02ff */
[----:B------:R-:W-:Y:S01]  /*0d90*/  IMAD.MOV.U32 R4, RZ, RZ, R10 ;  /* 0x000000ffff047224 */ /* 0x000fe200078e000a */
[----:B------:R-:W-:Y:S01]  /*0da0*/  ULOP3.LUT UR5, UR9, 0x3, URZ, 0xc0, !UPT ;  /* 0x0000000309057892 */ /* 0x000fe2000f8ec0ff */
[----:B------:R-:W-:Y:S02]  /*0db0*/  IMAD.MOV.U32 R5, RZ, RZ, R11 ;  /* 0x000000ffff057224 */ /* 0x000fe400078e000b */
[----:B------:R-:W-:Y:S02]  /*0dc0*/  IMAD R9, R3, UR4, R2 ;  /* 0x0000000403097c24 */ /* 0x000fe4000f8e0202 */
[----:B------:R-:W-:Y:S01]  /*0dd0*/  IMAD.WIDE.U32 R4, R0, UR4, R4 ;  /* 0x0000000400047c25 */ /* 0x000fe2000f8e0004 */
[----:B------:R-:W-:-:S03]  /*0de0*/  UMOV UR4, URZ ;  /* 0x000000ff00047c82 */ /* 0x000fc60008000000 */
[----:B------:R-:W-:Y:S01]  /*0df0*/  IMAD.IADD R5, R5, 0x1, R9 ;  /* 0x0000000105057824 */ /* 0x000fe200078e0209 */
[----:B------:R-:W-:Y:S02]  /*0e00*/  SHF.L.U64.HI R9, R0, 0x2, R3 ;  /* 0x0000000200097819 */ /* 0x000fe40000010203 */
[----:B0-----:R-:W-:-:S04]  /*0e10*/  LEA R7, P1, R4, UR12, 0x2 ;  /* 0x0000000c04077c11 */ /* 0x001fc8000f8210ff */
[----:B------:R-:W-:-:S09]  /*0e20*/  LEA.HI.X R6, R4, UR13, R5, 0x2, P1 ;  /* 0x0000000d04067c11 */ /* 0x000fd200088f1405 */
.L_x_68:
[----:B------:R-:W-:Y:S02]  /*0e30*/  IMAD.MOV.U32 R4, RZ, RZ, R7 ;  /* 0x000000ffff047224 */ /* 0x000fe400078e0007 */
[----:B------:R-:W-:-:S05]  /*0e40*/  IMAD.MOV.U32 R5, RZ, RZ, R6 ;  /* 0x000000ffff057224 */ /* 0x000fca00078e0006 */
[----:B------:R-:W2:Y:S01]  /*0e50*/  LDG.E R2, desc[UR10][R4.64] ;  /* 0x0000000a04027981 */ /* 0x000ea2000c1e1900 */
[----:B------:R-:W-:Y:S01]  /*0e60*/  UIADD3 UR5, UP0, UPT, UR5, -0x1, URZ ;  /* 0xffffffff05057890 */ /* 0x000fe2000ff1e0ff */
[----:B------:R-:W-:-:S03]  /*0e70*/  LEA R7, P1, R0, R7, 0x2 ;  /* 0x0000000700077211 */ /* 0x000fc600078210ff */
[----:B------:R-:W-:Y:S02]  /*0e80*/  UIADD3.X UR4, UPT, UPT, UR4, -0x1, URZ, UP0, !UPT ;  /* 0xffffffff04047890 */ /* 0x000fe400087fe4ff */
[----:B------:R-:W-:Y:S01]  /*0e90*/  UISETP.NE.U32.AND UP0, UPT, UR5, URZ, UPT ;  /* 0x000000ff0500728c */ /* 0x000fe2000bf05070 */
[----:B------:R-:W-:-:S03]  /*0ea0*/  IMAD.X R6, R6, 0x1, R9, P1 ;  /* 0x0000000106067824 */ /* 0x000fc600008e0609 */
[----:B------:R-:W-:Y:S01]  /*0eb0*/  UISETP.NE.AND.EX UP0, UPT, UR4, URZ, UPT, UP0 ;  /* 0x000000ff0400728c */ /* 0x000fe2000bf05300 */
[----:B--2---:R-:W0:Y:S02]  /*0ec0*/  F2F.F64.F32 R2, R2 ;  /* 0x0000000200027310 */ /* 0x004e240000201800 */
[----:B0-----:R-:W-:-:S06]  /*0ed0*/  DADD R14, R2, R14 ;  /* 0x00000000020e7229 */ /* 0x001fcc000000000e */
[----:B------:R-:W-:Y:S05]  /*0ee0*/  BRA.U UP0, `(.L_x_68) ;  /* 0xfffffffd00d07547 */ /* 0x000fea000b83ffff */
.L_x_63:
[----:B------:R-:W-:Y:S05]  /*0ef0*/  @!P0 EXIT ;  /* 0x000000000000894d */ /* 0x000fea0003800000 */
[----:B------:R-:W0:Y:S01]  /*0f00*/  I2F.F64 R8, UR9 ;  /* 0x0000000900087d12 */ /* 0x000e220008201c00 */
[----:B------:R-:W-:Y:S01]  /*0f10*/  IMAD.MOV.U32 R2, RZ, RZ, 0x1 ;  /* 0x00000001ff027424 */ /* 0x000fe200078e00ff */
[----:B------:R-:W-:Y:S01]  /*0f20*/  FSETP.GEU.AND P1, PT, |R15|, 6.5827683646048100446e-37, PT ;  /* 0x036000000f00780b */ /* 0x000fe20003f2e200 */
[----:B------:R-:W-:Y:S05]  /*0f30*/  BSSY.RECONVERGENT B0, `(.L_x_69) ;  /* 0x0000011000007945 */ /* 0x000fea0003800200 */
[----:B0-----:R-:W0:Y:S02]  /*0f40*/  MUFU.RCP64H R3, R9 ;  /* 0x0000000900037308 */ /* 0x001e240000001800 */
[----:B0-----:R-:W-:-:S08]  /*0f50*/  DFMA R4, -R8, R2, 1 ;  /* 0x3ff000000804742b */ /* 0x001fd00000000102 */
[----:B------:R-:W-:-:S08]  /*0f60*/  DFMA R4, R4, R4, R4 ;  /* 0x000000040404722b */ /* 0x000fd00000000004 */
[----:B------:R-:W-:-:S08]  /*0f70*/  DFMA R4, R2, R4, R2 ;  /* 0x000000040204722b */ /* 0x000fd00000000002 */
[----:B------:R-:W-:-:S08]  /*0f80*/  DFMA R2, -R8, R4, 1 ;  /* 0x3ff000000802742b */ /* 0x000fd00000000104 */
[----:B------:R-:W-:-:S08]  /*0f90*/  DFMA R2, R4, R2, R4 ;  /* 0x000000020402722b */ /* 0x000fd00000000004 */
[----:B------:R-:W-:-:S08]  /*0fa0*/  DMUL R6, R2, R14 ;  /* 0x0000000e02067228 */ /* 0x000fd00000000000 */
[----:B------:R-:W-:-:S08]  /*0fb0*/  DFMA R4, -R8, R6, R14 ;  /* 0x000000060804722b */ /* 0x000fd0000000010e */
[----:B------:R-:W-:-:S10]  /*0fc0*/  DFMA R6, R2, R4, R6 ;  /* 0x000000040206722b */ /* 0x000fd40000000006 */
[----:B------:R-:W-:-:S05]  /*0fd0*/  FFMA R0, RZ, R9, R7 ;  /* 0x00000009ff007223 */ /* 0x000fca0000000007 */
[----:B------:R-:W-:-:S13]  /*0fe0*/  FSETP.GT.AND P0, PT, |R0|, 1.469367938527859385e-39, PT ;  /* 0x001000000000780b */ /* 0x000fda0003f04200 */
[----:B------:R-:W-:Y:S05]  /*0ff0*/  @P0 BRA P1, `(.L_x_70) ;  /* 0x0000000000100947 */ /* 0x000fea0000800000 */
[----:B------:R-:W-:Y:S01]  /*1000*/  IMAD.MOV.U32 R4, RZ, RZ, R14 ;  /* 0x000000ffff047224 */ /* 0x000fe200078e000e */
[----:B------:R-:W-:Y:S01]  /*1010*/  MOV R0, 0x1040 ;  /* 0x0000104000007802 */ /* 0x000fe20000000f00 */
[----:B------:R-:W-:-:S07]  /*1020*/  IMAD.MOV.U32 R5, RZ, RZ, R15 ;  /* 0x000000ffff057224 */ /* 0x000fce00078e000f */
[----:B------:R-:W-:Y:S05]  /*1030*/  CALL.REL.NOINC `($__internal_1_$__cuda_sm20_div_rn_f64_full) ;  /* 0x0000000400bc7944 */ /* 0x000fea0003c00000 */
.L_x_70:
[----:B------:R-:W-:Y:S05]  /*1040*/  BSYNC.RECONVERGENT B0 ;  /* 0x0000000000007941 */ /* 0x000fea0003800200 */
.L_x_69:
[----:B------:R-:W0:Y:S01]  /*1050*/  LDC.64 R8, c[0x0][0x388] ;  /* 0x0000e200ff087b82 */ /* 0x000e220000000a00 */
[----:B------:R1:W2:Y:S01]  /*1060*/  F2F.F32.F64 R0, R6 ;  /* 0x0000000600007310 */ /* 0x0002a20000301000 */
[----:B------:R-:W-:Y:S02]  /*1070*/  SHF.R.S32.HI R13, RZ, 0x1f, R10 ;  /* 0x0000001fff0d7819 */ /* 0x000fe4000001140a */
[----:B------:R-:W-:Y:S02]  /*1080*/  CS2R R2, SRZ ;  /* 0x0000000000027805 */ /* 0x000fe4000001ff00 */
[C---:B0-----:R-:W-:Y:S02]  /*1090*/  ISETP.GE.U32.AND P0, PT, R9.reuse, 0x8, PT ;  /* 0x000000080900780c */ /* 0x041fe40003f06070 */
[----:B------:R-:W-:Y:S02]  /*10a0*/  LOP3.LUT P1, RZ, R9, 0x7, RZ, 0xc0, !PT ;  /* 0x0000000709ff7812 */ /* 0x000fe4000782c0ff */
[----:B------:R-:W-:-:S09]  /*10b0*/  SHF.R.S32.HI R4, RZ, 0x1f, R8 ;  /* 0x0000001fff047819 */ /* 0x000fd20000011408 */
[----:B-12---:R-:W-:Y:S05]  /*10c0*/  @!P0 BRA `(.L_x_71) ;  /* 0x0000000000a48947 */ /* 0x006fea0003800000 */
[----:B------:R-:W0:Y:S01]  /*10d0*/  LDCU.64 UR4, c[0x0][0x380] ;  /* 0x00007000ff0477ac */ /* 0x000e220008000a00 */
[----:B------:R-:W-:Y:S01]  /*10e0*/  LOP3.LUT R2, R9, 0xfffffff8, RZ, 0xc0, !PT ;  /* 0xfffffff809027812 */ /* 0x000fe200078ec0ff */
[C---:B------:R-:W-:Y:S01]  /*10f0*/  IMAD.SHL.U32 R25, R8.reuse, 0x4, RZ ;  /* 0x0000000408197824 */ /* 0x040fe200078e00ff */
[C-C-:B------:R-:W-:Y:S01]  /*1100*/  SHF.L.U64.HI R6, R8.reuse, 0x5, R4.reuse ;  /* 0x0000000508067819 */ /* 0x140fe20000010204 */
[----:B------:R-:W-:Y:S01]  /*1110*/  IMAD.U32 R3, RZ, RZ, UR6 ;  /* 0x00000006ff037e24 */ /* 0x000fe2000f8e00ff */
[----:B------:R-:W-:Y:S01]  /*1120*/  SHF.L.U64.HI R24, R8, 0x2, R4 ;  /* 0x0000000208187819 */ /* 0x000fe20000010204 */
[----:B------:R-:W-:Y:S02]  /*1130*/  IMAD.U32 R7, RZ, RZ, UR6 ;  /* 0x00000006ff077e24 */ /* 0x000fe4000f8e00ff */
[----:B------:R-:W-:Y:S01]  /*1140*/  IMAD.MOV.U32 R27, RZ, RZ, R2 ;  /* 0x000000ffff1b7224 */ /* 0x000fe200078e0002 */
[----:B0-----:R-:W-:-:S04]  /*1150*/  LEA R26, P0, R10, UR4, 0x2 ;  /* 0x000000040a1a7c11 */ /* 0x001fc8000f8010ff */
[----:B------:R-:W-:-:S09]  /*1160*/  LEA.HI.X R5, R10, UR5, R13, 0x2, P0 ;  /* 0x000000050a057c11 */ /* 0x000fd200080f140d */
.L_x_72:
[-C--:B------:R-:W-:Y:S01]  /*1170*/  IADD3 R14, P0, PT, R26, R25.reuse, RZ ;  /* 0x000000191a0e7210 */ /* 0x080fe20007f1e0ff */
[----:B------:R-:W-:Y:S01]  /*1180*/  IMAD.MOV.U32 R16, RZ, RZ, R26 ;  /* 0x000000ffff107224 */ /* 0x000fe200078e001a */
[----:B------:R-:W-:Y:S01]  /*1190*/  LEA R26, P2, R8, R26, 0x5 ;  /* 0x0000001a081a7211 */ /* 0x000fe200078428ff */
[----:B------:R-:W-:Y:S02]  /*11a0*/  IMAD.MOV.U32 R17, RZ, RZ, R5 ;  /* 0x000000ffff117224 */ /* 0x000fe400078e0005 */
[C---:B------:R-:W-:Y:S01]  /*11b0*/  IMAD.X R15, R5.reuse, 0x1, R24, P0 ;  /* 0x00000001050f7824 */ /* 0x040fe200000e0618 */
[-C--:B------:R-:W-:Y:S01]  /*11c0*/  IADD3 R22, P0, PT, R14, R25.reuse, RZ ;  /* 0x000000190e167210 */ /* 0x080fe20007f1e0ff */
[----:B------:R-:W-:Y:S01]  /*11d0*/  IMAD.X R5, R5, 0x1, R6, P2 ;  /* 0x0000000105057824 */ /* 0x000fe200010e0606 */
[----:B------:R0:W-:Y:S03]  /*11e0*/  STG.E desc[UR10][R16.64], R0 ;  /* 0x0000000010007986 */ /* 0x0001e6000c10190a */
[--C-:B------:R-:W-:Y:S01]  /*11f0*/  IMAD.X R23, R15, 0x1, R24.reuse, P0 ;  /* 0x000000010f177824 */ /* 0x100fe200000e0618 */
[-C--:B------:R-:W-:Y:S01]  /*1200*/  IADD3 R20, P0, PT, R22, R25.reuse, RZ ;  /* 0x0000001916147210 */ /* 0x080fe20007f1e0ff */
[----:B------:R1:W-:Y:S04]  /*1210*/  STG.E desc[UR10][R14.64], R0 ;  /* 0x000000000e007986 */ /* 0x0003e8000c10190a */
[--C-:B------:R-:W-:Y:S01]  /*1220*/  IMAD.X R21, R23, 0x1, R24.reuse, P0 ;  /* 0x0000000117157824 */ /* 0x100fe200000e0618 */
[-C--:B------:R-:W-:Y:S01]  /*1230*/  IADD3 R18, P0, PT, R20, R25.reuse, RZ ;  /* 0x0000001914127210 */ /* 0x080fe20007f1e0ff */
[----:B------:R2:W-:Y:S04]  /*1240*/  STG.E desc[UR10][R22.64], R0 ;  /* 0x0000000016007986 */ /* 0x0005e8000c10190a */
[--C-:B------:R-:W-:Y:S01]  /*1250*/  IMAD.X R19, R21, 0x1, R24.reuse, P0 ;  /* 0x0000000115137824 */ /* 0x100fe200000e0618 */
[-C--:B0-----:R-:W-:Y:S01]  /*1260*/  IADD3 R16, P0, PT, R18, R25.reuse, RZ ;  /* 0x0000001912107210 */ /* 0x081fe20007f1e0ff */
[----:B------:R0:W-:Y:S04]  /*1270*/  STG.E desc[UR10][R20.64], R0 ;  /* 0x0000000014007986 */ /* 0x0001e8000c10190a */
[--C-:B------:R-:W-:Y:S01]  /*1280*/  IMAD.X R17, R19, 0x1, R24.reuse, P0 ;  /* 0x0000000113117824 */ /* 0x100fe200000e0618 */
[-C--:B-1----:R-:W-:Y:S01]  /*1290*/  IADD3 R14, P0, PT, R16, R25.reuse, RZ ;  /* 0x00000019100e7210 */ /* 0x082fe20007f1e0ff */
[----:B------:R0:W-:Y:S04]  /*12a0*/  STG.E desc[UR10][R18.64], R0 ;  /* 0x0000000012007986 */ /* 0x0001e8000c10190a */
[--C-:B------:R-:W-:Y:S01]  /*12b0*/  IMAD.X R15, R17, 0x1, R24.reuse, P0 ;  /* 0x00000001110f7824 */ /* 0x100fe200000e0618 */
[----:B--2---:R-:W-:Y:S01]  /*12c0*/  IADD3 R22, P0, PT, R14, R25, RZ ;  /* 0x000000190e167210 */ /* 0x004fe20007f1e0ff */
[----:B------:R0:W-:Y:S04]  /*12d0*/  STG.E desc[UR10][R16.64], R0 ;  /* 0x0000000010007986 */ /* 0x0001e8000c10190a */
[----:B------:R-:W-:Y:S01]  /*12e0*/  IMAD.X R23, R15, 0x1, R24, P0 ;  /* 0x000000010f177824 */ /* 0x000fe200000e0618 */
[----:B------:R-:W-:Y:S01]  /*12f0*/  IADD3 R27, P0, PT, R27, -0x8, RZ ;  /* 0xfffffff81b1b7810 */ /* 0x000fe20007f1e0ff */
[----:B------:R0:W-:Y:S03]  /*1300*/  STG.E desc[UR10][R14.64], R0 ;  /* 0x000000000e007986 */ /* 0x0001e6000c10190a */
[----:B------:R-:W-:Y:S01]  /*1310*/  IADD3.X R7, PT, PT, R7, -0x1, RZ, P0, !PT ;  /* 0xffffffff07077810 */ /* 0x000fe200007fe4ff */
[----:B------:R0:W-:Y:S01]  /*1320*/  STG.E desc[UR10][R22.64], R0 ;  /* 0x0000000016007986 */ /* 0x0001e2000c10190a */
[----:B------:R-:W-:-:S04]  /*1330*/  ISETP.NE.U32.AND P0, PT, R27, RZ, PT ;  /* 0x000000ff1b00720c */ /* 0x000fc80003f05070 */
[----:B------:R-:W-:-:S13]  /*1340*/  ISETP.NE.AND.EX P0, PT, R7, RZ, PT, P0 ;  /* 0x000000ff0700720c */ /* 0x000fda0003f05300 */
[----:B0-----:R-:W-:Y:S05]  /*1350*/  @P0 BRA `(.L_x_72) ;  /* 0xfffffffc00840947 */ /* 0x001fea000383ffff */
.L_x_71:
[----:B------:R-:W-:Y:S05]  /*1360*/  @!P1 EXIT ;  /* 0x000000000000994d */ /* 0x000fea0003800000 */
[----:B------:R-:W-:-:S04]  /*1370*/  LOP3.LUT R5, R9, 0x7, RZ, 0xc0, !PT ;  /* 0x0000000709057812 */ /* 0x000fc800078ec0ff */
[----:B------:R-:W-:-:S04]  /*1380*/  IADD3 R5, P1, PT, R5, -0x1, RZ ;  /* 0xffffffff05057810 */ /* 0x000fc80007f3e0ff */
[----:B------:R-:W-:Y:S01]  /*1390*/  ISETP.GE.U32.AND P0, PT, R5, 0x3, PT ;  /* 0x000000030500780c */ /* 0x000fe20003f06070 */
[----:B------:R-:W-:Y:S01]  /*13a0*/  IMAD.X R5, RZ, RZ, -0x1, P1 ;  /* 0xffffffffff057424 */ /* 0x000fe200008e06ff */
[----:B------:R-:W-:-:S04]  /*13b0*/  LOP3.LUT P1, R20, R9, 0x3, RZ, 0xc0, !PT ;  /* 0x0000000309147812 */ /* 0x000fc8000782c0ff */
[----:B------:R-:W-:-:S13]  /*13c0*/  ISETP.GE.U32.AND.EX P0, PT, R5, RZ, PT, P0 ;  /* 0x000000ff0500720c */ /* 0x000fda0003f06100 */
[----:B------:R-:W-:Y:S05]  /*13d0*/  @!P0 BRA `(.L_x_73) ;  /* 0x0000000000588947 */ /* 0x000fea0003800000 */
[----:B------:R-:W0:Y:S01]  /*13e0*/  LDCU.64 UR4, c[0x0][0x380] ;  /* 0x00007000ff0477ac */ /* 0x000e220008000a00 */
[----:B------:R-:W-:Y:S01]  /*13f0*/  IMAD R5, R3, R8, RZ ;  /* 0x0000000803057224 */ /* 0x000fe200078e02ff */
[----:B------:R-:W-:Y:S01]  /*1400*/  SHF.L.U64.HI R19, R8, 0x2, R4 ;  /* 0x0000000208137819 */ /* 0x000fe20000010204 */
[----:B------:R-:W-:Y:S02]  /*1410*/  IMAD.MOV.U32 R12, RZ, RZ, R10 ;  /* 0x000000ffff0c7224 */ /* 0x000fe400078e000a */
[----:B------:R-:W-:Y:S02]  /*1420*/  IMAD R5, R4, R2, R5 ;  /* 0x0000000204057224 */ /* 0x000fe400078e0205 */
[----:B------:R-:W-:-:S04]  /*1430*/  IMAD.WIDE.U32 R14, R2, R8, R12 ;  /* 0x00000008020e7225 */ /* 0x000fc800078e000c */
[----:B------:R-:W-:Y:S02]  /*1440*/  IMAD.SHL.U32 R21, R8, 0x4, RZ ;  /* 0x0000000408157824 */ /* 0x000fe400078e00ff */
[----:B------:R-:W-:Y:S01]  /*1450*/  IMAD.IADD R5, R15, 0x1, R5 ;  /* 0x000000010f057824 */ /* 0x000fe200078e0205 */
[----:B0-----:R-:W-:-:S04]  /*1460*/  LEA R6, P0, R14, UR4, 0x2 ;  /* 0x000000040e067c11 */ /* 0x001fc8000f8010ff */
[-C--:B------:R-:W-:Y:S02]  /*1470*/  IADD3 R16, P2, PT, R6, R21.reuse, RZ ;  /* 0x0000001506107210 */ /* 0x080fe40007f5e0ff */
[----:B------:R-:W-:Y:S02]  /*1480*/  LEA.HI.X R7, R14, UR5, R5, 0x2, P0 ;  /* 0x000000050e077c11 */ /* 0x000fe400080f1405 */
[----:B------:R-:W-:-:S03]  /*1490*/  IADD3 R14, P0, PT, R16, R21, RZ ;  /* 0x00000015100e7210 */ /* 0x000fc60007f1e0ff */
[--C-:B------:R-:W-:Y:S01]  /*14a0*/  IMAD.X R17, R7, 0x1, R19.reuse, P2 ;  /* 0x0000000107117824 */ /* 0x100fe200010e0613 */
[----:B------:R-:W-:Y:S01]  /*14b0*/  IADD3 R18, P2, PT, R14, R21, RZ ;  /* 0x000000150e127210 */ /* 0x000fe20007f5e0ff */
[----:B------:R0:W-:Y:S02]  /*14c0*/  STG.E desc[UR10][R6.64], R0 ;  /* 0x0000000006007986 */ /* 0x0001e4000c10190a */
[--C-:B------:R-:W-:Y:S01]  /*14d0*/  IMAD.X R15, R17, 0x1, R19.reuse, P0 ;  /* 0x00000001110f7824 */ /* 0x100fe200000e0613 */
[----:B------:R-:W-:Y:S01]  /*14e0*/  IADD3 R2, P0, PT, R2, 0x4, RZ ;  /* 0x0000000402027810 */ /* 0x000fe20007f1e0ff */
[----:B------:R0:W-:Y:S02]  /*14f0*/  STG.E desc[UR10][R16.64], R0 ;  /* 0x0000000010007986 */ /* 0x0001e4000c10190a */
[----:B------:R-:W-:Y:S02]  /*1500*/  IMAD.X R19, R15, 0x1, R19, P2 ;  /* 0x000000010f137824 */ /* 0x000fe400010e0613 */
[----:B------:R0:W-:Y:S01]  /*1510*/  STG.E desc[UR10][R14.64], R0 ;  /* 0x000000000e007986 */ /* 0x0001e2000c10190a */
[----:B------:R-:W-:-:S03]  /*1520*/  IMAD.X R3, RZ, RZ, R3, P0 ;  /* 0x000000ffff037224 */ /* 0x000fc600000e0603 */
[----:B------:R0:W-:Y:S04]  /*1530*/  STG.E desc[UR10][R18.64], R0 ;  /* 0x0000000012007986 */ /* 0x0001e8000c10190a */
.L_x_73:
[----:B------:R-:W-:Y:S05]  /*1540*/  @!P1 EXIT ;  /* 0x000000000000994d */ /* 0x000fea0003800000 */
[----:B------:R-:W-:Y:S02]  /*1550*/  ISETP.NE.AND P1, PT, R20, 0x1, PT ;  /* 0x000000011400780c */ /* 0x000fe40003f25270 */
[----:B------:R-:W-:-:S04]  /*1560*/  LOP3.LUT R9, R9, 0x1, RZ, 0xc0, !PT ;  /* 0x0000000109097812 */ /* 0x000fc800078ec0ff */
[----:B------:R-:W-:-:S07]  /*1570*/  ISETP.NE.U32.AND P0, PT, R9, 0x1, PT ;  /* 0x000000010900780c */ /* 0x000fce0003f05070 */
[----:B------:R-:W-:Y:S06]  /*1580*/  @!P1 BRA `(.L_x_74) ;  /* 0x00000000003c9947 */ /* 0x000fec0003800000 */
[----:B------:R-:W1:Y:S01]  /*1590*/  LDCU.64 UR4, c[0x0][0x380] ;  /* 0x00007000ff0477ac */ /* 0x000e620008000a00 */
[----:B------:R-:W-:Y:S02]  /*15a0*/  IMAD R5, R3, R8, RZ ;  /* 0x0000000803057224 */ /* 0x000fe400078e02ff */
[----:B0-----:R-:W-:Y:S02]  /*15b0*/  IMAD.MOV.U32 R6, RZ, RZ, R10 ;  /* 0x000000ffff067224 */ /* 0x001fe400078e000a */
[----:B------:R-:W-:Y:S02]  /*15c0*/  IMAD.MOV.U32 R7, RZ, RZ, R13 ;  /* 0x000000ffff077224 */ /* 0x000fe400078e000d */
[----:B------:R-:W-:Y:S02]  /*15d0*/  IMAD R5, R4, R2, R5 ;  /* 0x0000000204057224 */ /* 0x000fe400078e0205 */
[----:B------:R-:W-:-:S04]  /*15e0*/  IMAD.WIDE.U32 R6, R2, R8, R6 ;  /* 0x0000000802067225 */ /* 0x000fc800078e0006 */
[----:B------:R-:W-:Y:S01]  /*15f0*/  IMAD.IADD R5, R7, 0x1, R5 ;  /* 0x0000000107057824 */ /* 0x000fe200078e0205 */
[----:B-1----:R-:W-:-:S04]  /*1600*/  LEA R14, P1, R6, UR4, 0x2 ;  /* 0x00000004060e7c11 */ /* 0x002fc8000f8210ff */
[----:B------:R-:W-:Y:S02]  /*1610*/  LEA.HI.X R15, R6, UR5, R5, 0x2, P1 ;  /* 0x00000005060f7c11 */ /* 0x000fe400088f1405 */
[----:B------:R-:W-:-:S03]  /*1620*/  LEA R6, P1, R8, R14, 0x2 ;  /* 0x0000000e08067211 */ /* 0x000fc600078210ff */
[----:B------:R1:W-:Y:S01]  /*1630*/  STG.E desc[UR10][R14.64], R0 ;  /* 0x000000000e007986 */ /* 0x0003e2000c10190a */
[----:B------:R-:W-:Y:S02]  /*1640*/  LEA.HI.X R7, R8, R15, R4, 0x2, P1 ;  /* 0x0000000f08077211 */ /* 0x000fe400008f1404 */
[----:B------:R-:W-:-:S03]  /*1650*/  IADD3 R2, P1, PT, R2, 0x2, RZ ;  /* 0x0000000202027810 */ /* 0x000fc60007f3e0ff */
[----:B------:R1:W-:Y:S02]  /*1660*/  STG.E desc[UR10][R6.64], R0 ;  /* 0x0000000006007986 */ /* 0x0003e4000c10190a */
[----:B------:R-:W-:-:S08]  /*1670*/  IMAD.X R3, RZ, RZ, R3, P1 ;  /* 0x000000ffff037224 */ /* 0x000fd000008e0603 */
.L_x_74:
[----:B------:R-:W-:Y:S05]  /*1680*/  @P0 EXIT ;  /* 0x000000000000094d */ /* 0x000fea0003800000 */
[----:B------:R-:W2:Y:S01]  /*1690*/  LDCU.64 UR4, c[0x0][0x380] ;  /* 0x00007000ff0477ac */ /* 0x000ea20008000a00 */
[----:B------:R-:W-:Y:S02]  /*16a0*/  IMAD R3, R3, R8, RZ ;  /* 0x0000000803037224 */ /* 0x000fe400078e02ff */
[----:B------:R-:W-:Y:S02]  /*16b0*/  IMAD.MOV.U32 R11, RZ, RZ, R13 ;  /* 0x000000ffff0b7224 */ /* 0x000fe400078e000d */
[----:B------:R-:W-:Y:S02]  /*16c0*/  IMAD R3, R4, R2, R3 ;  /* 0x0000000204037224 */ /* 0x000fe400078e0203 */
[----:B------:R-:W-:-:S04]  /*16d0*/  IMAD.WIDE.U32 R8, R2, R8, R10 ;  /* 0x0000000802087225 */ /* 0x000fc800078e000a */
[----:B------:R-:W-:Y:S01]  /*16e0*/  IMAD.IADD R3, R9, 0x1, R3 ;  /* 0x0000000109037824 */ /* 0x000fe200078e0203 */
[----:B--2---:R-:W-:-:S04]  /*16f0*/  LEA R2, P0, R8, UR4, 0x2 ;  /* 0x0000000408027c11 */ /* 0x004fc8000f8010ff */
[----:B------:R-:W-:-:S05]  /*1700*/  LEA.HI.X R3, R8, UR5, R3, 0x2, P0 ;  /* 0x0000000508037c11 */ /* 0x000fca00080f1403 */
[----:B------:R-:W-:Y:S01]  /*1710*/  STG.E desc[UR10][R2.64], R0 ;  /* 0x0000000002007986 */ /* 0x000fe2000c10190a */
[----:B------:R-:W-:Y:S05]  /*1720*/  EXIT ;  /* 0x000000000000794d */ /* 0x000fea0003800000 */
        .weak           $__internal_1_$__cuda_sm20_div_rn_f64_full
        .type           $__internal_1_$__cuda_sm20_div_rn_f64_full,@function
        .size           $__internal_1_$__cuda_sm20_div_rn_f64_full,(.L_x_119 - $__internal_1_$__cuda_sm20_div_rn_f64_full)
$__internal_1_$__cuda_sm20_div_rn_f64_full:
[C---:B------:R-:W-:Y:S01]  /*1730*/  FSETP.GEU.AND P0, PT, |R9|.reuse, 1.469367938527859385e-39, PT ;  /* 0x001000000900780b */ /* 0x040fe20003f0e200 */
[--C-:B------:R-:W-:Y:S01]  /*1740*/  IMAD.MOV.U32 R6, RZ, RZ, R8.reuse ;  /* 0x000000ffff067224 */ /* 0x100fe200078e0008 */
[----:B------:R-:W-:Y:S01]  /*1750*/  LOP3.LUT R2, R9, 0x800fffff, RZ, 0xc0, !PT ;  /* 0x800fffff09027812 */ /* 0x000fe200078ec0ff */
[----:B------:R-:W-:Y:S01]  /*1760*/  IMAD.MOV.U32 R7, RZ, RZ, R9 ;  /* 0x000000ffff077224 */ /* 0x000fe200078e0009 */
[C---:B------:R-:W-:Y:S01]  /*1770*/  FSETP.GEU.AND P2, PT, |R5|.reuse, 1.469367938527859385e-39, PT ;  /* 0x001000000500780b */ /* 0x040fe20003f4e200 */
[----:B------:R-:W-:Y:S01]  /*1780*/  IMAD.MOV.U32 R16, RZ, RZ, 0x1 ;  /* 0x00000001ff107424 */ /* 0x000fe200078e00ff */
[----:B------:R-:W-:Y:S01]  /*1790*/  LOP3.LUT R3, R2, 0x3ff00000, RZ, 0xfc, !PT ;  /* 0x3ff0000002037812 */ /* 0x000fe200078efcff */
[----:B------:R-:W-:Y:S01]  /*17a0*/  IMAD.MOV.U32 R2, RZ, RZ, R8 ;  /* 0x000000ffff027224 */ /* 0x000fe200078e0008 */
[----:B------:R-:W-:Y:S01]  /*17b0*/  LOP3.LUT R12, R5, 0x7ff00000, RZ, 0xc0, !PT ;  /* 0x7ff00000050c7812 */ /* 0x000fe200078ec0ff */
[----:B------:R-:W-:Y:S01]  /*17c0*/  IMAD.MOV.U32 R8, RZ, RZ, R4 ;  /* 0x000000ffff087224 */ /* 0x000fe200078e0004 */
[----:B------:R-:W-:Y:S03]  /*17d0*/  BSSY.RECONVERGENT B1, `(.L_x_75) ;  /* 0x0000050000017945 */ /* 0x000fe60003800200 */
[----:B------:R-:W-:-:S04]  /*17e0*/  @!P0 DMUL R2, R6, 8.98846567431157953865e+307 ;  /* 0x7fe0000006028828 */ /* 0x000fc80000000000 */
[----:B------:R-:W-:Y:S02]  /*17f0*/  @!P2 LOP3.LUT R13, R7, 0x7ff00000, RZ, 0xc0, !PT ;  /* 0x7ff00000070da812 */ /* 0x000fe400078ec0ff */
[----:B------:R-:W0:Y:S02]  /*1800*/  MUFU.RCP64H R17, R3 ;  /* 0x0000000300117308 */ /* 0x000e240000001800 */
[----:B------:R-:W-:Y:S01]  /*1810*/  @!P2 ISETP.GE.U32.AND P3, PT, R12, R13, PT ;  /* 0x0000000d0c00a20c */ /* 0x000fe20003f66070 */
[----:B------:R-:W-:Y:S01]  /*1820*/  IMAD.MOV.U32 R13, RZ, RZ, 0x1ca00000 ;  /* 0x1ca00000ff0d7424 */ /* 0x000fe200078e00ff */
[----:B0-----:R-:W-:-:S08]  /*1830*/  DFMA R14, R16, -R2, 1 ;  /* 0x3ff00000100e742b */ /* 0x001fd00000000802 */
[----:B------:R-:W-:Y:S01]  /*1840*/  DFMA R18, R14, R14, R14 ;  /* 0x0000000e0e12722b */ /* 0x000fe2000000000e */
[----:B------:R-:W-:-:S04]  /*1850*/  LOP3.LUT R15, R9, 0x7ff00000, RZ, 0xc0, !PT ;  /* 0x7ff00000090f7812 */ /* 0x000fc800078ec0ff */
[----:B------:R-:W-:-:S03]  /*1860*/  ISETP.GE.U32.AND P1, PT, R12, R15, PT ;  /* 0x0000000f0c00720c */ /* 0x000fc60003f26070 */
[----:B------:R-:W-:Y:S01]  /*1870*/  DFMA R16, R16, R18, R16 ;  /* 0x000000121010722b */ /* 0x000fe20000000010 */
[C---:B------:R-:W-:Y:S01]  /*1880*/  @!P2 SEL R19, R13.reuse, 0x63400000, !P3 ;  /* 0x634000000d13a807 */ /* 0x040fe20005800000 */
[----:B------:R-:W-:Y:S01]  /*1890*/  @!P2 IMAD.MOV.U32 R18, RZ, RZ, RZ ;  /* 0x000000ffff12a224 */ /* 0x000fe200078e00ff */
[----:B------:R-:W-:Y:S02]  /*18a0*/  SEL R9, R13, 0x63400000, !P1 ;  /* 0x634000000d097807 */ /* 0x000fe40004800000 */
[--C-:B------:R-:W-:Y:S02]  /*18b0*/  @!P2 LOP3.LUT R19, R19, 0x80000000, R5.reuse, 0xf8, !PT ;  /* 0x800000001313a812 */ /* 0x100fe400078ef805 */
[----:B------:R-:W-:Y:S01]  /*18c0*/  LOP3.LUT R9, R9, 0x800fffff, R5, 0xf8, !PT ;  /* 0x800fffff09097812 */ /* 0x000fe200078ef805 */
[----:B------:R-:W-:Y:S01]  /*18d0*/  DFMA R20, R16, -R2, 1 ;  /* 0x3ff000001014742b */ /* 0x000fe20000000802 */
[----:B------:R-:W-:-:S06]  /*18e0*/  @!P2 LOP3.LUT R19, R19, 0x100000, RZ, 0xfc, !PT ;  /* 0x001000001313a812 */ /* 0x000fcc00078efcff */
[----:B------:R-:W-:Y:S02]  /*18f0*/  @!P2 DFMA R8, R8, 2, -R18 ;  /* 0x400000000808a82b */ /* 0x000fe40000000812 */
[----:B------:R-:W-:Y:S01]  /*1900*/  DFMA R16, R16, R20, R16 ;  /* 0x000000141010722b */ /* 0x000fe20000000010 */
[----:B------:R-:W-:Y:S02]  /*1910*/  IMAD.MOV.U32 R21, RZ, RZ, R12 ;  /* 0x000000ffff157224 */ /* 0x000fe400078e000c */
[----:B------:R-:W-:Y:S01]  /*1920*/  IMAD.MOV.U32 R20, RZ, RZ, R15 ;  /* 0x000000ffff147224 */ /* 0x000fe200078e000f */
[----:B------:R-:W-:-:S04]  /*1930*/  @!P0 LOP3.LUT R20, R3, 0x7ff00000, RZ, 0xc0, !PT ;  /* 0x7ff0000003148812 */ /* 0x000fc800078ec0ff */
[----:B------:R-:W-:Y:S01]  /*1940*/  @!P2 LOP3.LUT R21, R9, 0x7ff00000, RZ, 0xc0, !PT ;  /* 0x7ff000000915a812 */ /* 0x000fe200078ec0ff */
[----:B------:R-:W-:Y:S01]  /*1950*/  DMUL R18, R16, R8 ;  /* 0x0000000810127228 */ /* 0x000fe20000000000 */
[----:B------:R-:W-:-:S03]  /*1960*/  VIADD R23, R20, 0xffffffff ;  /* 0xffffffff14177836 */ /* 0x000fc60000000000 */
[----:B------:R-:W-:-:S04]  /*1970*/  VIADD R22, R21, 0xffffffff ;  /* 0xffffffff15167836 */ /* 0x000fc80000000000 */
[----:B------:R-:W-:Y:S01]  /*1980*/  DFMA R14, R18, -R2, R8 ;  /* 0x80000002120e722b */ /* 0x000fe20000000008 */
[----:B------:R-:W-:-:S04]  /*1990*/  ISETP.GT.U32.AND P0, PT, R22, 0x7feffffe, PT ;  /* 0x7feffffe1600780c */ /* 0x000fc80003f04070 */
[----:B------:R-:W-:-:S03]  /*19a0*/  ISETP.GT.U32.OR P0, PT, R23, 0x7feffffe, P0 ;  /* 0x7feffffe1700780c */ /* 0x000fc60000704470 */
[----:B------:R-:W-:-:S10]  /*19b0*/  DFMA R14, R16, R14, R18 ;  /* 0x0000000e100e722b */ /* 0x000fd40000000012 */
[----:B------:R-:W-:Y:S05]  /*19c0*/  @P0 BRA `(.L_x_76) ;  /* 0x00000000006c0947 */ /* 0x000fea0003800000 */
[----:B------:R-:W-:-:S04]  /*19d0*/  LOP3.LUT R5, R7, 0x7ff00000, RZ, 0xc0, !PT ;  /* 0x7ff0000007057812 */ /* 0x000fc800078ec0ff */
[CC--:B------:R-:W-:Y:S02]  /*19e0*/  VIADDMNMX R4, R12.reuse, -R5.reuse, 0xb9600000, !PT ;  /* 0xb96000000c047446 */ /* 0x0c0fe40007800905 */
[----:B------:R-:W-:Y:S02]  /*19f0*/  ISETP.GE.U32.AND P0, PT, R12, R5, PT ;  /* 0x000000050c00720c */ /* 0x000fe40003f06070 */
[----:B------:R-:W-:Y:S02]  /*1a00*/  VIMNMX R4, PT, PT, R4, 0x46a00000, PT ;  /* 0x46a0000004047848 */ /* 0x000fe40003fe0100 */
[----:B------:R-:W-:-:S05]  /*1a10*/  SEL R13, R13, 0x63400000, !P0 ;  /* 0x634000000d0d7807 */ /* 0x000fca0004000000 */
[----:B------:R-:W-:Y:S02]  /*1a20*/  IMAD.IADD R16, R4, 0x1, -R13 ;  /* 0x0000000104107824 */ /* 0x000fe400078e0a0d */
[----:B------:R-:W-:Y:S02]  /*1a30*/  IMAD.MOV.U32 R4, RZ, RZ, RZ ;  /* 0x000000ffff047224 */ /* 0x000fe400078e00ff */
[----:B------:R-:W-:-:S06]  /*1a40*/  VIADD R5, R16, 0x7fe00000 ;  /* 0x7fe0000010057836 */ /* 0x000fcc0000000000 */
[----:B------:R-:W-:-:S10]  /*1a50*/  DMUL R12, R14, R4 ;  /* 0x000000040e0c7228 */ /* 0x000fd40000000000 */
[----:B------:R-:W-:-:S13]  /*1a60*/  FSETP.GTU.AND P0, PT, |R13|, 1.469367938527859385e-39, PT ;  /* 0x001000000d00780b */ /* 0x000fda0003f0c200 */
[----:B------:R-:W-:Y:S05]  /*1a70*/  @P0 BRA `(.L_x_77) ;  /* 0x0000000000940947 */ /* 0x000fea0003800000 */
[----:B------:R-:W-:Y:S01]  /*1a80*/  DFMA R2, R14, -R2, R8 ;  /* 0x800000020e02722b */ /* 0x000fe20000000008 */
[----:B------:R-:W-:-:S09]  /*1a90*/  IMAD.MOV.U32 R4, RZ, RZ, RZ ;  /* 0x000000ffff047224 */ /* 0x000fd200078e00ff */
[C---:B------:R-:W-:Y:S02]  /*1aa0*/  FSETP.NEU.AND P0, PT, R3.reuse, RZ, PT ;  /* 0x000000ff0300720b */ /* 0x040fe40003f0d000 */
[----:B------:R-:W-:-:S04]  /*1ab0*/  LOP3.LUT R7, R3, 0x80000000, R7, 0x48, !PT ;  /* 0x8000000003077812 */ /* 0x000fc800078e4807 */
[----:B------:R-:W-:-:S07]  /*1ac0*/  LOP3.LUT R5, R7, R5, RZ, 0xfc, !PT ;  /* 0x0000000507057212 */ /* 0x000fce00078efcff */
[----:B------:R-:W-:Y:S05]  /*1ad0*/  @!P0 BRA `(.L_x_77) ;  /* 0x00000000007c8947 */ /* 0x000fea0003800000 */
[----:B------:R-:W-:Y:S01]  /*1ae0*/  IMAD.MOV R3, RZ, RZ, -R16 ;  /* 0x000000ffff037224 */ /* 0x000fe200078e0a10 */
[----:B------:R-:W-:Y:S01]  /*1af0*/  DMUL.RP R4, R14, R4 ;  /* 0x000000040e047228 */ /* 0x000fe20000008000 */
[----:B------:R-:W-:-:S06]  /*1b00*/  IMAD.MOV.U32 R2, RZ, RZ, RZ ;  /* 0x000000ffff027224 */ /* 0x000fcc00078e00ff */
[----:B------:R-:W-:-:S03]  /*1b10*/  DFMA R2, R12, -R2, R14 ;  /* 0x800000020c02722b */ /* 0x000fc6000000000e */
[----:B------:R-:W-:-:S03]  /*1b20*/  LOP3.LUT R7, R5, R7, RZ, 0x3c, !PT ;  /* 0x0000000705077212 */ /* 0x000fc600078e3cff */
[----:B------:R-:W-:-:S04]  /*1b30*/  IADD3 R2, PT, PT, -R16, -0x43300000, RZ ;  /* 0xbcd0000010027810 */ /* 0x000fc80007ffe1ff */
[----:B------:R-:W-:-:S04]  /*1b40*/  FSETP.NEU.AND P0, PT, |R3|, R2, PT ;  /* 0x000000020300720b */ /* 0x000fc80003f0d200 */
[----:B------:R-:W-:Y:S02]  /*1b50*/  FSEL R12, R4, R12, !P0 ;  /* 0x0000000c040c7208 */ /* 0x000fe40004000000 */
[----:B------:R-:W-:Y:S01]  /*1b60*/  FSEL R13, R7, R13, !P0 ;  /* 0x0000000d070d7208 */ /* 0x000fe20004000000 */
[----:B------:R-:W-:Y:S06]  /*1b70*/  BRA `(.L_x_77) ;  /* 0x0000000000547947 */ /* 0x000fec0003800000 */
.L_x_76:
[----:B------:R-:W-:-:S14]  /*1b80*/  DSETP.NAN.AND P0, PT, R4, R4, PT ;  /* 0x000000040400722a */ /* 0x000fdc0003f08000 */
[----:B------:R-:W-:Y:S05]  /*1b90*/  @P0 BRA `(.L_x_78) ;  /* 0x0000000000440947 */ /* 0x000fea0003800000 */
[----:B------:R-:W-:-:S14]  /*1ba0*/  DSETP.NAN.AND P0, PT, R6, R6, PT ;  /* 0x000000060600722a */ /* 0x000fdc0003f08000 */
[----:B------:R-:W-:Y:S05]  /*1bb0*/  @P0 BRA `(.L_x_79) ;  /* 0x0000000000300947 */ /* 0x000fea0003800000 */
[----:B------:R-:W-:Y:S01]  /*1bc0*/  ISETP.NE.AND P0, PT, R21, R20, PT ;  /* 0x000000141500720c */ /* 0x000fe20003f05270 */
[----:B------:R-:W-:Y:S02]  /*1bd0*/  IMAD.MOV.U32 R12, RZ, RZ, 0x0 ;  /* 0x00000000ff0c7424 */ /* 0x000fe400078e00ff */
[----:B------:R-:W-:-:S10]  /*1be0*/  IMAD.MOV.U32 R13, RZ, RZ, -0x80000 ;  /* 0xfff80000ff0d7424 */ /* 0x000fd400078e00ff */
[----:B------:R-:W-:Y:S05]  /*1bf0*/  @!P0 BRA `(.L_x_77) ;  /* 0x0000000000348947 */ /* 0x000fea0003800000 */
[----:B------:R-:W-:Y:S02]  /*1c00*/  ISETP.NE.AND P0, PT, R21, 0x7ff00000, PT ;  /* 0x7ff000001500780c */ /* 0x000fe40003f05270 */
[----:B------:R-:W-:Y:S02]  /*1c10*/  LOP3.LUT R13, R5, 0x80000000, R7, 0x48, !PT ;  /* 0x80000000050d7812 */ /* 0x000fe400078e4807 */
[----:B------:R-:W-:-:S13]  /*1c20*/  ISETP.EQ.OR P0, PT, R20, RZ, !P0 ;  /* 0x000000ff1400720c */ /* 0x000fda0004702670 */
[----:B------:R-:W-:Y:S01]  /*1c30*/  @P0 LOP3.LUT R2, R13, 0x7ff00000, RZ, 0xfc, !PT ;  /* 0x7ff000000d020812 */ /* 0x000fe200078efcff */
[----:B------:R-:W-:Y:S02]  /*1c40*/  @!P0 IMAD.MOV.U32 R12, RZ, RZ, RZ ;  /* 0x000000ffff0c8224 */ /* 0x000fe400078e00ff */
[----:B------:R-:W-:Y:S02]  /*1c50*/  @P0 IMAD.MOV.U32 R12, RZ, RZ, RZ ;  /* 0x000000ffff0c0224 */ /* 0x000fe400078e00ff */
[----:B------:R-:W-:Y:S01]  /*1c60*/  @P0 IMAD.MOV.U32 R13, RZ, RZ, R2 ;  /* 0x000000ffff0d0224 */ /* 0x000fe200078e0002 */
[----:B------:R-:W-:Y:S06]  /*1c70*/  BRA `(.L_x_77) ;  /* 0x0000000000147947 */ /* 0x000fec0003800000 */
.L_x_79:
[----:B------:R-:W-:Y:S01]  /*1c80*/  LOP3.LUT R13, R7, 0x80000, RZ, 0xfc, !PT ;  /* 0x00080000070d7812 */ /* 0x000fe200078efcff */
[----:B------:R-:W-:Y:S01]  /*1c90*/  IMAD.MOV.U32 R12, RZ, RZ, R6 ;  /* 0x000000ffff0c7224 */ /* 0x000fe200078e0006 */
[----:B------:R-:W-:Y:S06]  /*1ca0*/  BRA `(.L_x_77) ;  /* 0x0000000000087947 */ /* 0x000fec0003800000 */
.L_x_78:
[----:B------:R-:W-:Y:S01]  /*1cb0*/  LOP3.LUT R13, R5, 0x80000, RZ, 0xfc, !PT ;  /* 0x00080000050d7812 */ /* 0x000fe200078efcff */
[----:B------:R-:W-:-:S07]  /*1cc0*/  IMAD.MOV.U32 R12, RZ, RZ, R4 ;  /* 0x000000ffff0c7224 */ /* 0x000fce00078e0004 */
.L_x_77:
[----:B------:R-:W-:Y:S05]  /*1cd0*/  BSYNC.RECONVERGENT B1 ;  /* 0x0000000000017941 */ /* 0x000fea0003800200 */
.L_x_75:
[----:B------:R-:W-:Y:S02]  /*1ce0*/  IMAD.MOV.U32 R2, RZ, RZ, R0 ;  /* 0x000000ffff027224 */ /* 0x000fe400078e0000 */
[----:B------:R-:W-:Y:S02]  /*1cf0*/  IMAD.MOV.U32 R3, RZ, RZ, 0x0 ;  /* 0x00000000ff037424 */ /* 0x000fe400078e00ff */
[----:B------:R-:W-:Y:S02]  /*1d00*/  IMAD.MOV.U32 R6, RZ, RZ, R12 ;  /* 0x000000ffff067224 */ /* 0x000fe400078e000c */
[----:B------:R-:W-:Y:S01]  /*1d10*/  IMAD.MOV.U32 R7, RZ, RZ, R13 ;  /* 0x000000ffff077224 */ /* 0x000fe200078e000d */
[----:B------:R-:W-:Y:S06]  /*1d20*/  RET.REL.NODEC R2 `(_Z8Ksmooth2Pfii) ;  /* 0xffffffe002b47950 */ /* 0x000fec0003c3ffff */
.L_x_80:
        /* <DEDUP_REMOVED lines=13> */
.L_x_119:


//--------------------- .text._Z8Ksmooth1PfPiPKfiii --------------------------
	.section	.text._Z8Ksmooth1PfPiPKfiii,"ax",@progbits
	.align	128
        .global         _Z8Ksmooth1PfPiPKfiii
        .type           _Z8Ksmooth1PfPiPKfiii,@function
        .size           _Z8Ksmooth1PfPiPKfiii,(.L_x_120 - _Z8Ksmooth1PfPiPKfiii)
        .other          _Z8Ksmooth1PfPiPKfiii,@"STO_CUDA_ENTRY STV_DEFAULT"
_Z8Ksmooth1PfPiPKfiii:
.text._Z8Ksmooth1PfPiPKfiii:
[----:B------:R-:W-:Y:S01]  /*0000*/  LDC R1, c[0x0][0x37c] ;  /* 0x0000df00ff017b82 */ /* 0x000fe20000000800 */
[----:B------:R-:W0:Y:S01]  /*0010*/  S2R R8, SR_CTAID.X ;  /* 0x0000000000087919 */ /* 0x000e220000002500 */
[----:B------:R-:W1:Y:S01]  /*0020*/  LDCU UR9, c[0x0][0x39c] ;  /* 0x00007380ff0977ac */ /* 0x000e620008000800 */
[----:B------:R-:W0:Y:S01]  /*0030*/  S2R R9, SR_TID.X ;  /* 0x0000000000097919 */ /* 0x000e220000002100 */
[----:B------:R-:W2:Y:S01]  /*0040*/  LDCU.64 UR6, c[0x0][0x380] ;  /* 0x00007000ff0677ac */ /* 0x000ea20008000a00 */
[----:B------:R-:W3:Y:S01]  /*0050*/  S2R R0, SR_CTAID.Y ;  /* 0x0000000000007919 */ /* 0x000ee20000002600 */
[----:B------:R-:W4:Y:S01]  /*0060*/  S2R R3, SR_TID.Y ;  /* 0x0000000000037919 */ /* 0x000f220000002200 */
[----:B0-----:R-:W-:-:S05]  /*0070*/  IMAD R8, R8, 0x40, R9 ;  /* 0x0000004008087824 */ /* 0x001fca00078e0209 */
[----:B-1----:R-:W-:-:S13]  /*0080*/  ISETP.GE.AND P0, PT, R8, UR9, PT ;  /* 0x0000000908007c0c */ /* 0x002fda000bf06270 */
[----:B--234-:R-:W-:Y:S05]  /*0090*/  @P0 EXIT ;  /* 0x000000000000094d */ /* 0x01cfea0003800000 */
[----:B------:R-:W0:Y:S01]  /*00a0*/  LDCU UR4, c[0x0][0x398] ;  /* 0x00007300ff0477ac */ /* 0x000e220008000800 */
[----:B------:R-:W-:Y:S01]  /*00b0*/  IMAD R0, R0, 0x40, R3 ;  /* 0x0000004000007824 */ /* 0x000fe200078e0203 */
[----:B------:R-:W-:Y:S01]  /*00c0*/  CS2R R10, SRZ ;  /* 0x00000000000a7805 */ /* 0x000fe2000001ff00 */
[----:B------:R-:W1:Y:S01]  /*00d0*/  LDCU.64 UR12, c[0x0][0x358] ;  /* 0x00006b00ff0c77ac */ /* 0x000e620008000a00 */
[----:B0-----:R-:W-:-:S09]  /*00e0*/  UISETP.GE.AND UP0, UPT, UR4, URZ, UPT ;  /* 0x000000ff0400728c */ /* 0x001fd2000bf06270 */
[----:B-1----:R-:W-:Y:S05]  /*00f0*/  BRA.U !UP0, `(.L_x_81) ;  /* 0x0000001108147547 */ /* 0x002fea000b800000 */
[C---:B------:R-:W-:Y:S01]  /*0100*/  IADD3 R2, P0, PT, R0.reuse, 0x2, RZ ;  /* 0x0000000200027810 */ /* 0x040fe20007f1e0ff */
[----:B------:R-:W-:Y:S01]  /*0110*/  USHF.R.S32.HI UR8, URZ, 0x1f, UR9 ;  /* 0x0000001fff087899 */ /* 0x000fe20008011409 */
[C---:B------:R-:W-:Y:S01]  /*0120*/  IADD3 R4, P1, PT, R0.reuse, 0x4, RZ ;  /* 0x0000000400047810 */ /* 0x040fe20007f3e0ff */
[----:B------:R-:W0:Y:S02]  /*0130*/  LDCU UR5, c[0x0][0x3a0] ;  /* 0x00007400ff0577ac */ /* 0x000e240008000800 */
[----:B------:R-:W-:Y:S01]  /*0140*/  IMAD.X R3, RZ, RZ, RZ, P0 ;  /* 0x000000ffff037224 */ /* 0x000fe200000e06ff */
[C---:B------:R-:W-:Y:S01]  /*0150*/  IADD3 R6, P0, PT, R0.reuse, 0x3, RZ ;  /* 0x0000000300067810 */ /* 0x040fe20007f1e0ff */
[----:B------:R-:W-:Y:S01]  /*0160*/  IMAD.X R5, RZ, RZ, RZ, P1 ;  /* 0x000000ffff057224 */ /* 0x000fe200008e06ff */
[----:B------:R-:W-:Y:S01]  /*0170*/  IADD3 R10, P1, PT, R0, 0x6, RZ ;  /* 0x00000006000a7810 */ /* 0x000fe20007f3e0ff */
[----:B------:R-:W-:Y:S01]  /*0180*/  IMAD R3, R3, UR9, RZ ;  /* 0x0000000903037c24 */ /* 0x000fe2000f8e02ff */
[----:B------:R-:W-:Y:S01]  /*0190*/  UIADD3 UR4, UPT, UPT, -UR4, URZ, URZ ;  /* 0x000000ff04047290 */ /* 0x000fe2000fffe1ff */
[----:B------:R-:W-:-:S02]  /*01a0*/  IMAD.X R7, RZ, RZ, RZ, P0 ;  /* 0x000000ffff077224 */ /* 0x000fc400000e06ff */
[C---:B------:R-:W-:Y:S02]  /*01b0*/  IMAD R11, R2.reuse, UR8, R3 ;  /* 0x00000008020b7c24 */ /* 0x040fe4000f8e0203 */
[----:B------:R-:W-:-:S04]  /*01c0*/  IMAD.WIDE.U32 R2, R2, UR9, RZ ;  /* 0x0000000902027c25 */ /* 0x000fc8000f8e00ff */
[----:B------:R-:W-:Y:S02]  /*01d0*/  IMAD.IADD R3, R3, 0x1, R11 ;  /* 0x0000000103037824 */ /* 0x000fe400078e020b */
[----:B------:R-:W-:Y:S01]  /*01e0*/  IMAD R7, R7, UR9, RZ ;  /* 0x0000000907077c24 */ /* 0x000fe2000f8e02ff */
[----:B0-----:R-:W-:Y:S01]  /*01f0*/  USHF.R.S32.HI UR5, URZ, 0x1f, UR5 ;  /* 0x0000001fff057899 */ /* 0x001fe20008011405 */
[----:B------:R-:W-:Y:S01]  /*0200*/  IMAD R5, R5, UR9, RZ ;  /* 0x0000000905057c24 */ /* 0x000fe2000f8e02ff */
[C---:B------:R-:W-:Y:S01]  /*0210*/  SHF.L.U64.HI R19, R2.reuse, 0x2, R3 ;  /* 0x0000000202137819 */ /* 0x040fe20000010203 */
[----:B------:R-:W-:Y:S02]  /*0220*/  IMAD.SHL.U32 R18, R2, 0x4, RZ ;  /* 0x0000000402127824 */ /* 0x000fe400078e00ff */
[----:B------:R-:W-:Y:S01]  /*0230*/  IMAD R11, R6, UR8, R7 ;  /* 0x00000008060b7c24 */ /* 0x000fe2000f8e0207 */
[----:B------:R-:W-:Y:S01]  /*0240*/  IADD3 R7, P0, PT, R0, 0x5, RZ ;  /* 0x0000000500077810 */ /* 0x000fe20007f1e0ff */
[----:B------:R-:W-:-:S04]  /*0250*/  IMAD.WIDE.U32 R2, R6, UR9, RZ ;  /* 0x0000000906027c25 */ /* 0x000fc8000f8e00ff */
[C---:B------:R-:W-:Y:S02]  /*0260*/  IMAD R13, R4.reuse, UR8, R5 ;  /* 0x00000008040d7c24 */ /* 0x040fe4000f8e0205 */
[----:B------:R-:W-:-:S04]  /*0270*/  IMAD.WIDE.U32 R4, R4, UR9, RZ ;  /* 0x0000000904047c25 */ /* 0x000fc8000f8e00ff */
[----:B------:R-:W-:Y:S01]  /*0280*/  IMAD.IADD R11, R3, 0x1, R11 ;  /* 0x00000001030b7824 */ /* 0x000fe200078e020b */
[----:B------:R-:W-:Y:S01]  /*0290*/  SHF.L.U32 R22, R4, 0x2, RZ ;  /* 0x0000000204167819 */ /* 0x000fe200000006ff */
[----:B------:R-:W-:Y:S02]  /*02a0*/  IMAD.IADD R5, R5, 0x1, R13 ;  /* 0x0000000105057824 */ /* 0x000fe400078e020d */
[----:B------:R-:W-:Y:S01]  /*02b0*/  IMAD.X R3, RZ, RZ, RZ, P0 ;  /* 0x000000ffff037224 */ /* 0x000fe200000e06ff */
[C---:B------:R-:W-:Y:S01]  /*02c0*/  SHF.L.U64.HI R21, R2.reuse, 0x2, R11 ;  /* 0x0000000202157819 */ /* 0x040fe2000001020b */
[----:B------:R-:W-:Y:S01]  /*02d0*/  IMAD.SHL.U32 R20, R2, 0x4, RZ ;  /* 0x0000000402147824 */ /* 0x000fe200078e00ff */
[----:B------:R-:W-:Y:S01]  /*02e0*/  SHF.L.U64.HI R23, R4, 0x2, R5 ;  /* 0x0000000204177819 */ /* 0x000fe20000010205 */
[----:B------:R-:W-:Y:S01]  /*02f0*/  IMAD.X R2, RZ, RZ, RZ, P1 ;  /* 0x000000ffff027224 */ /* 0x000fe200008e06ff */
[----:B------:R-:W-:Y:S01]  /*0300*/  IADD3 R6, P0, PT, R0, 0x7, RZ ;  /* 0x0000000700067810 */ /* 0x000fe20007f1e0ff */
[----:B------:R-:W-:-:S02]  /*0310*/  IMAD R4, R3, UR9, RZ ;  /* 0x0000000903047c24 */ /* 0x000fc4000f8e02ff */
[----:B------:R-:W-:Y:S02]  /*0320*/  IMAD R5, R2, UR9, RZ ;  /* 0x0000000902057c24 */ /* 0x000fe4000f8e02ff */
[C---:B------:R-:W-:Y:S02]  /*0330*/  IMAD R11, R7.reuse, UR8, R4 ;  /* 0x00000008070b7c24 */ /* 0x040fe4000f8e0204 */
[----:B------:R-:W-:-:S04]  /*0340*/  IMAD.WIDE.U32 R2, R7, UR9, RZ ;  /* 0x0000000907027c25 */ /* 0x000fc8000f8e00ff */
[----:B------:R-:W-:Y:S02]  /*0350*/  IMAD.X R7, RZ, RZ, RZ, P0 ;  /* 0x000000ffff077224 */ /* 0x000fe400000e06ff */
[----:B------:R-:W-:Y:S02]  /*0360*/  IMAD.IADD R3, R3, 0x1, R11 ;  /* 0x0000000103037824 */ /* 0x000fe400078e020b */
[----:B------:R-:W-:Y:S02]  /*0370*/  IMAD R15, R10, UR8, R5 ;  /* 0x000000080a0f7c24 */ /* 0x000fe4000f8e0205 */
[----:B------:R-:W-:Y:S01]  /*0380*/  IMAD.WIDE.U32 R12, R0, UR9, RZ ;  /* 0x00000009000c7c25 */ /* 0x000fe2000f8e00ff */
[----:B------:R-:W-:-:S03]  /*0390*/  SHF.L.U64.HI R25, R2, 0x2, R3 ;  /* 0x0000000202197819 */ /* 0x000fc60000010203 */
[----:B------:R-:W-:Y:S01]  /*03a0*/  IMAD.WIDE.U32 R4, R10, UR9, RZ ;  /* 0x000000090a047c25 */ /* 0x000fe2000f8e00ff */
[----:B------:R-:W-:-:S03]  /*03b0*/  IADD3 R10, P0, PT, R12, UR9, RZ ;  /* 0x000000090c0a7c10 */ /* 0x000fc6000ff1e0ff */
[----:B------:R-:W-:Y:S02]  /*03c0*/  IMAD R11, R0, UR8, RZ ;  /* 0x00000008000b7c24 */ /* 0x000fe4000f8e02ff */
[----:B------:R-:W-:Y:S02]  /*03d0*/  IMAD R7, R7, UR9, RZ ;  /* 0x0000000907077c24 */ /* 0x000fe4000f8e02ff */
[----:B------:R-:W-:Y:S02]  /*03e0*/  IMAD.SHL.U32 R24, R2, 0x4, RZ ;  /* 0x0000000402187824 */ /* 0x000fe400078e00ff */
[----:B------:R-:W-:Y:S02]  /*03f0*/  IMAD.IADD R2, R13, 0x1, R11 ;  /* 0x000000010d027824 */ /* 0x000fe400078e020b */
[----:B------:R-:W-:Y:S02]  /*0400*/  IMAD.IADD R3, R5, 0x1, R15 ;  /* 0x0000000105037824 */ /* 0x000fe400078e020f */
[----:B------:R-:W-:Y:S01]  /*0410*/  IMAD R11, R6, UR8, R7 ;  /* 0x00000008060b7c24 */ /* 0x000fe2000f8e0207 */
[----:B------:R-:W-:Y:S01]  /*0420*/  IADD3.X R17, PT, PT, R2, UR8, RZ, P0, !PT ;  /* 0x0000000802117c10 */ /* 0x000fe200087fe4ff */
[----:B------:R-:W-:Y:S01]  /*0430*/  IMAD.WIDE.U32 R6, R6, UR9, RZ ;  /* 0x0000000906067c25 */ /* 0x000fe2000f8e00ff */
[----:B------:R-:W-:-:S02]  /*0440*/  SHF.L.U64.HI R27, R4, 0x2, R3 ;  /* 0x00000002041b7819 */ /* 0x000fc40000010203 */
[----:B------:R-:W-:Y:S01]  /*0450*/  SHF.L.U64.HI R17, R10, 0x2, R17 ;  /* 0x000000020a117819 */ /* 0x000fe20000010211 */
[----:B------:R-:W-:Y:S02]  /*0460*/  IMAD.IADD R3, R7, 0x1, R11 ;  /* 0x0000000107037824 */ /* 0x000fe400078e020b */
[----:B------:R-:W-:Y:S02]  /*0470*/  IMAD.SHL.U32 R26, R4, 0x4, RZ ;  /* 0x00000004041a7824 */ /* 0x000fe400078e00ff */
[----:B------:R-:W-:Y:S01]  /*0480*/  IMAD.SHL.U32 R16, R10, 0x4, RZ ;  /* 0x000000040a107824 */ /* 0x000fe200078e00ff */
[C---:B------:R-:W-:Y:S01]  /*0490*/  SHF.L.U64.HI R15, R6.reuse, 0x2, R3 ;  /* 0x00000002060f7819 */ /* 0x040fe20000010203 */
[----:B------:R-:W-:Y:S01]  /*04a0*/  IMAD.SHL.U32 R14, R6, 0x4, RZ ;  /* 0x00000004060e7824 */ /* 0x000fe200078e00ff */
[----:B------:R-:W-:Y:S01]  /*04b0*/  CS2R R10, SRZ ;  /* 0x00000000000a7805 */ /* 0x000fe2000001ff00 */
[----:B------:R-:W-:Y:S02]  /*04c0*/  IMAD.U32 R3, RZ, RZ, UR4 ;  /* 0x00000004ff037e24 */ /* 0x000fe4000f8e00ff */
[----:B------:R-:W-:-:S04]  /*04d0*/  IMAD.WIDE R16, R8, 0x4, R16 ;  /* 0x0000000408107825 */ /* 0x000fc800078e0210 */
[----:B------:R-:W-:-:S04]  /*04e0*/  IMAD.WIDE R18, R8, 0x4, R18 ;  /* 0x0000000408127825 */ /* 0x000fc800078e0212 */
[----:B------:R-:W-:-:S04]  /*04f0*/  IMAD.WIDE R20, R8, 0x4, R20 ;  /* 0x0000000408147825 */ /* 0x000fc800078e0214 */
[----:B------:R-:W-:-:S04]  /*0500*/  IMAD.WIDE R22, R8, 0x4, R22 ;  /* 0x0000000408167825 */ /* 0x000fc800078e0216 */
[----:B------:R-:W-:-:S04]  /*0510*/  IMAD.WIDE R24, R8, 0x4, R24 ;  /* 0x0000000408187825 */ /* 0x000fc800078e0218 */
[----:B------:R-:W-:-:S04]  /*0520*/  IMAD.WIDE R26, R8, 0x4, R26 ;  /* 0x00000004081a7825 */ /* 0x000fc800078e021a */
[----:B------:R-:W-:-:S07]  /*0530*/  IMAD.WIDE R28, R8, 0x4, R14 ;  /* 0x00000004081c7825 */ /* 0x000fce00078e020e */
.L_x_85:
[----:B0-----:R-:W0:Y:S01]  /*0540*/  LDCU UR4, c[0x0][0x39c] ;  /* 0x00007380ff0477ac */ /* 0x001e220008000800 */
[----:B------:R-:W-:Y:S01]  /*0550*/  IMAD.IADD R43, R8, 0x1, R3 ;  /* 0x00000001082b7824 */ /* 0x000fe200078e0203 */
[----:B------:R-:W-:Y:S04]  /*0560*/  BSSY.RECONVERGENT B0, `(.L_x_82) ;  /* 0x00000ba000007945 */ /* 0x000fe80003800200 */
[----:B0-----:R-:W-:-:S04]  /*0570*/  ISETP.GE.AND P0, PT, R43, UR4, PT ;  /* 0x000000042b007c0c */ /* 0x001fc8000bf06270 */
[----:B------:R-:W-:-:S13]  /*0580*/  ISETP.LT.OR P0, PT, R43, RZ, P0 ;  /* 0x000000ff2b00720c */ /* 0x000fda0000701670 */
[----:B------:R-:W-:Y:S05]  /*0590*/  @P0 BRA `(.L_x_83) ;  /* 0x0000000800d80947 */ /* 0x000fea0003800000 */
[----:B------:R-:W0:Y:S01]  /*05a0*/  LDC.64 R4, c[0x0][0x390] ;  /* 0x0000e400ff047b82 */ /* 0x000e220000000a00 */
[----:B------:R-:W-:Y:S01]  /*05b0*/  IABS R7, R3 ;  /* 0x0000000300077213 */ /* 0x000fe20000000000 */
[----:B------:R-:W1:Y:S01]  /*05c0*/  LDCU UR4, c[0x0][0x39c] ;  /* 0x00007380ff0477ac */ /* 0x000e620008000800 */
[C---:B------:R-:W-:Y:S02]  /*05d0*/  IADD3 R30, P0, PT, R0.reuse, 0x2, RZ ;  /* 0x00000002001e7810 */ /* 0x040fe40007f1e0ff */
[----:B------:R-:W-:Y:S01]  /*05e0*/  IADD3 R44, P1, PT, R0, 0x6, RZ ;  /* 0x00000006002c7810 */ /* 0x000fe20007f3e0ff */
[----:B------:R-:W2:Y:S01]  /*05f0*/  LDCU.64 UR8, c[0x0][0x388] ;  /* 0x00007100ff0877ac */ /* 0x000ea20008000a00 */
[----:B------:R-:W3:Y:S01]  /*0600*/  LDCU.64 UR10, c[0x0][0x380] ;  /* 0x00007000ff0a77ac */ /* 0x000ee20008000a00 */
[----:B------:R-:W4:Y:S01]  /*0610*/  LDCU UR16, c[0x0][0x39c] ;  /* 0x00007380ff1077ac */ /* 0x000f220008000800 */
[----:B------:R-:W0:Y:S02]  /*0620*/  LDCU UR15, c[0x0][0x3a0] ;  /* 0x00007400ff0f77ac */ /* 0x000e240008000800 */
[----:B0-----:R-:W-:-:S06]  /*0630*/  IMAD.WIDE.U32 R4, R7, 0x4, R4 ;  /* 0x0000000407047825 */ /* 0x001fcc00078e0004 */
[----:B------:R0:W5:Y:S01]  /*0640*/  LDG.E R4, desc[UR12][R4.64] ;  /* 0x0000000c04047981 */ /* 0x000162000c1e1900 */
[----:B------:R-:W-:Y:S01]  /*0650*/  IADD3.X R6, PT, PT, RZ, RZ, RZ, P0, !PT ;  /* 0x000000ffff067210 */ /* 0x000fe200007fe4ff */
[----:B-1----:R-:W-:Y:S01]  /*0660*/  USHF.R.S32.HI UR14, URZ, 0x1f, UR4 ;  /* 0x0000001fff0e7899 */ /* 0x002fe20008011404 */
[----:B------:R-:W-:Y:S01]  /*0670*/  IADD3 R32, P0, PT, R0, 0x4, RZ ;  /* 0x0000000400207810 */ /* 0x000fe20007f1e0ff */
[----:B------:R-:W-:Y:S02]  /*0680*/  IMAD.X R38, RZ, RZ, RZ, P1 ;  /* 0x000000ffff267224 */ /* 0x000fe400008e06ff */
[----:B------:R-:W-:Y:S02]  /*0690*/  IMAD R7, R6, UR4, RZ ;  /* 0x0000000406077c24 */ /* 0x000fe4000f8e02ff */
[----:B------:R-:W-:Y:S01]  /*06a0*/  IMAD.X R6, RZ, RZ, RZ, P0 ;  /* 0x000000ffff067224 */ /* 0x000fe200000e06ff */
[----:B------:R-:W-:Y:S01]  /*06b0*/  IADD3 R34, P0, PT, R0, 0x5, RZ ;  /* 0x0000000500227810 */ /* 0x000fe20007f1e0ff */
[----:B------:R-:W-:-:S02]  /*06c0*/  IMAD R7, R30, UR14, R7 ;  /* 0x0000000e1e077c24 */ /* 0x000fc4000f8e0207 */
[----:B0-----:R-:W-:Y:S02]  /*06d0*/  IMAD R5, R6, UR4, RZ ;  /* 0x0000000406057c24 */ /* 0x001fe4000f8e02ff */
[----:B------:R-:W-:-:S04]  /*06e0*/  IMAD.WIDE.U32 R30, R30, UR4, RZ ;  /* 0x000000041e1e7c25 */ /* 0x000fc8000f8e00ff */
[----:B------:R-:W-:Y:S01]  /*06f0*/  IMAD.X R33, RZ, RZ, RZ, P0 ;  /* 0x000000ffff217224 */ /* 0x000fe200000e06ff */
[----:B------:R-:W-:Y:S01]  /*0700*/  IADD3 R50, P0, PT, R0, 0x3, RZ ;  /* 0x0000000300327810 */ /* 0x000fe20007f1e0ff */
[C---:B------:R-:W-:Y:S02]  /*0710*/  IMAD R35, R32.reuse, UR14, R5 ;  /* 0x0000000e20237c24 */ /* 0x040fe4000f8e0205 */
[----:B------:R-:W-:Y:S02]  /*0720*/  IMAD.IADD R5, R31, 0x1, R7 ;  /* 0x000000011f057824 */ /* 0x000fe400078e0207 */
[----:B------:R-:W-:Y:S02]  /*0730*/  IMAD R31, R33, UR4, RZ ;  /* 0x00000004211f7c24 */ /* 0x000fe4000f8e02ff */
[----:B------:R-:W-:Y:S01]  /*0740*/  IMAD.WIDE.U32 R6, R32, UR4, RZ ;  /* 0x0000000420067c25 */ /* 0x000fe2000f8e00ff */
[----:B------:R-:W-:-:S03]  /*0750*/  SHF.L.U64.HI R33, R30, 0x2, R5 ;  /* 0x000000021e217819 */ /* 0x000fc60000010205 */
[----:B------:R-:W-:Y:S02]  /*0760*/  IMAD.SHL.U32 R32, R30, 0x4, RZ ;  /* 0x000000041e207824 */ /* 0x000fe400078e00ff */
[C---:B------:R-:W-:Y:S02]  /*0770*/  IMAD R37, R34.reuse, UR14, R31 ;  /* 0x0000000e22257c24 */ /* 0x040fe4000f8e021f */
[----:B------:R-:W-:-:S04]  /*0780*/  IMAD.WIDE.U32 R30, R34, UR4, RZ ;  /* 0x00000004221e7c25 */ /* 0x000fc8000f8e00ff */
[----:B------:R-:W-:Y:S02]  /*0790*/  IMAD.X R5, RZ, RZ, RZ, P0 ;  /* 0x000000ffff057224 */ /* 0x000fe400000e06ff */
[----:B------:R-:W-:Y:S02]  /*07a0*/  IMAD.IADD R35, R7, 0x1, R35 ;  /* 0x0000000107237824 */ /* 0x000fe400078e0223 */
[----:B------:R-:W-:Y:S02]  /*07b0*/  IMAD.IADD R37, R31, 0x1, R37 ;  /* 0x000000011f257824 */ /* 0x000fe400078e0225 */
[----:B------:R-:W-:Y:S01]  /*07c0*/  IMAD R31, R5, UR4, RZ ;  /* 0x00000004051f7c24 */ /* 0x000fe2000f8e02ff */
[C---:B------:R-:W-:Y:S01]  /*07d0*/  SHF.L.U64.HI R35, R6.reuse, 0x2, R35 ;  /* 0x0000000206237819 */ /* 0x040fe20000010223 */
[----:B------:R-:W-:Y:S01]  /*07e0*/  IMAD.SHL.U32 R34, R6, 0x4, RZ ;  /* 0x0000000406227824 */ /* 0x000fe200078e00ff */
[----:B------:R-:W-:Y:S01]  /*07f0*/  SHF.L.U64.HI R37, R30, 0x2, R37 ;  /* 0x000000021e257819 */ /* 0x000fe20000010225 */
[----:B------:R-:W-:-:S04]  /*0800*/  IMAD.WIDE.U32 R6, R50, UR4, RZ ;  /* 0x0000000432067c25 */ /* 0x000fc8000f8e00ff */
[----:B------:R-:W-:Y:S02]  /*0810*/  IMAD R31, R50, UR14, R31 ;  /* 0x0000000e321f7c24 */ /* 0x000fe4000f8e021f */
[----:B------:R-:W-:Y:S02]  /*0820*/  IMAD R39, R38, UR4, RZ ;  /* 0x0000000426277c24 */ /* 0x000fe4000f8e02ff */
[----:B------:R-:W-:Y:S01]  /*0830*/  IMAD.SHL.U32 R36, R30, 0x4, RZ ;  /* 0x000000041e247824 */ /* 0x000fe200078e00ff */
[----:B------:R-:W-:Y:S01]  /*0840*/  IADD3 R31, PT, PT, R7, R31, RZ ;  /* 0x0000001f071f7210 */ /* 0x000fe20007ffe0ff */
[----:B------:R-:W-:Y:S01]  /*0850*/  IMAD R7, R44, UR14, R39 ;  /* 0x0000000e2c077c24 */ /* 0x000fe2000f8e0227 */
[----:B------:R-:W-:Y:S01]  /*0860*/  IADD3 R30, P0, PT, R12, UR4, RZ ;  /* 0x000000040c1e7c10 */ /* 0x000fe2000ff1e0ff */
[----:B------:R-:W-:Y:S01]  /*0870*/  IMAD.WIDE.U32 R44, R44, UR4, RZ ;  /* 0x000000042c2c7c25 */ /* 0x000fe2000f8e00ff */
[----:B------:R-:W-:Y:S01]  /*0880*/  SHF.L.U64.HI R39, R6, 0x2, R31 ;  /* 0x0000000206277819 */ /* 0x000fe2000001021f */
[----:B------:R-:W-:Y:S01]  /*0890*/  UMOV UR4, URZ ;  /* 0x000000ff00047c82 */ /* 0x000fe20008000000 */
[----:B------:R-:W-:Y:S01]  /*08a0*/  IADD3.X R31, PT, PT, R2, UR14, RZ, P0, !PT ;  /* 0x0000000e021f7c10 */ /* 0x000fe200087fe4ff */
[----:B------:R-:W-:Y:S01]  /*08b0*/  IMAD.SHL.U32 R38, R6, 0x4, RZ ;  /* 0x0000000406267824 */ /* 0x000fe200078e00ff */
[----:B------:R-:W-:Y:S01]  /*08c0*/  IADD3 R6, P0, PT, R43, R12, RZ ;  /* 0x0000000c2b067210 */ /* 0x000fe20007f1e0ff */
[----:B------:R-:W-:Y:S01]  /*08d0*/  IMAD.IADD R7, R45, 0x1, R7 ;  /* 0x000000012d077824 */ /* 0x000fe200078e0207 */
[C---:B------:R-:W-:Y:S01]  /*08e0*/  SHF.L.U64.HI R31, R30.reuse, 0x2, R31 ;  /* 0x000000021e1f7819 */ /* 0x040fe2000001021f */
[----:B------:R-:W-:Y:S01]  /*08f0*/  IMAD.SHL.U32 R30, R30, 0x4, RZ ;  /* 0x000000041e1e7824 */ /* 0x000fe200078e00ff */
[----:B------:R-:W-:Y:S01]  /*0900*/  UMOV UR14, 0x40 ;  /* 0x00000040000e7882 */ /* 0x000fe20000000000 */
[C---:B------:R-:W-:Y:S01]  /*0910*/  IMAD.SHL.U32 R40, R44.reuse, 0x4, RZ ;  /* 0x000000042c287824 */ /* 0x040fe200078e00ff */
[----:B------:R-:W-:Y:S01]  /*0920*/  SHF.L.U64.HI R41, R44, 0x2, R7 ;  /* 0x000000022c297819 */ /* 0x000fe20000010207 */
[----:B------:R-:W-:-:S02]  /*0930*/  IMAD.X R7, RZ, RZ, R2, P0 ;  /* 0x000000ffff077224 */ /* 0x000fc400000e0602 */
[----:B------:R-:W-:-:S03]  /*0940*/  IMAD.WIDE.U32 R30, R43, 0x4, R30 ;  /* 0x000000042b1e7825 */ /* 0x000fc600078e001e */
[----:B------:R-:W-:Y:S01]  /*0950*/  SHF.L.U64.HI R7, R6, 0x2, R7 ;  /* 0x0000000206077819 */ /* 0x000fe20000010207 */
[----:B------:R-:W-:-:S04]  /*0960*/  IMAD.WIDE.U32 R32, R43, 0x4, R32 ;  /* 0x000000042b207825 */ /* 0x000fc800078e0020 */
[----:B------:R-:W-:-:S04]  /*0970*/  IMAD.WIDE.U32 R34, R43, 0x4, R34 ;  /* 0x000000042b227825 */ /* 0x000fc800078e0022 */
[----:B------:R-:W-:-:S04]  /*0980*/  IMAD.WIDE.U32 R36, R43, 0x4, R36 ;  /* 0x000000042b247825 */ /* 0x000fc800078e0024 */
[----:B------:R-:W-:-:S04]  /*0990*/  IMAD.WIDE.U32 R38, R43, 0x4, R38 ;  /* 0x000000042b267825 */ /* 0x000fc800078e0026 */
[----:B------:R-:W-:-:S04]  /*09a0*/  IMAD.WIDE.U32 R40, R43, 0x4, R40 ;  /* 0x000000042b287825 */ /* 0x000fc800078e0028 */
[----:B------:R-:W-:-:S04]  /*09b0*/  IMAD.WIDE.U32 R42, R43, 0x4, R14 ;  /* 0x000000042b2a7825 */ /* 0x000fc800078e000e */
[----:B------:R-:W-:Y:S01]  /*09c0*/  IMAD.SHL.U32 R6, R6, 0x4, RZ ;  /* 0x0000000406067824 */ /* 0x000fe200078e00ff */
[----:B-----5:R-:W0:Y:S02]  /*09d0*/  F2F.F64.F32 R46, R4 ;  /* 0x00000004002e7310 */ /* 0x020e240000201800 */
[----:B0-234-:R-:W-:-:S11]  /*09e0*/  DADD R10, R10, R46 ;  /* 0x000000000a0a7229 */ /* 0x01dfd6000000002e */
.L_x_84:
[----:B0-----:R-:W-:-:S04]  /*09f0*/  IADD3 R44, P0, PT, R50, -0x3, RZ ;  /* 0xfffffffd322c7810 */ /* 0x001fc80007f1e0ff */
[----:B------:R-:W-:Y:S02]  /*0a00*/  ISETP.GE.U32.AND P1, PT, R44, UR15, PT ;  /* 0x0000000f2c007c0c */ /* 0x000fe4000bf26070 */
[----:B------:R-:W-:-:S04]  /*0a10*/  IADD3.X R44, PT, PT, R5, -0x1, RZ, P0, !PT ;  /* 0xffffffff052c7810 */ /* 0x000fc800007fe4ff */
[----:B------:R-:W-:-:S13]  /*0a20*/  ISETP.GE.U32.AND.EX P1, PT, R44, UR5, PT, P1 ;  /* 0x000000052c007c0c */ /* 0x000fda000bf26110 */
[----:B------:R-:W-:Y:S02]  /*0a30*/  @!P1 IADD3 R44, P2, PT, R8, R12, RZ ;  /* 0x0000000c082c9210 */ /* 0x000fe40007f5e0ff */
[----:B------:R-:W-:Y:S02]  /*0a40*/  @!P1 IADD3 R46, P0, PT, R6, UR8, RZ ;  /* 0x00000008062e9c10 */ /* 0x000fe4000ff1e0ff */
[----:B------:R-:W-:Y:S02]  /*0a50*/  @!P1 LEA.HI.X.SX32 R45, R8, R2, 0x1, P2 ;  /* 0x00000002082d9211 */ /* 0x000fe400010f0eff */
[----:B------:R-:W-:Y:S02]  /*0a60*/  @!P1 IADD3.X R47, PT, PT, R7, UR9, RZ, P0, !PT ;  /* 0x00000009072f9c10 */ /* 0x000fe400087fe4ff */
[----:B------:R-:W-:-:S03]  /*0a70*/  @!P1 LEA R48, P2, R44, UR10, 0x2 ;  /* 0x0000000a2c309c11 */ /* 0x000fc6000f8410ff */
[----:B------:R-:W2:Y:S01]  /*0a80*/  @!P1 LDG.E R46, desc[UR12][R46.64] ;  /* 0x0000000c2e2e9981 */ /* 0x000ea2000c1e1900 */
[----:B------:R-:W-:-:S05]  /*0a90*/  @!P1 LEA.HI.X R49, R44, UR11, R45, 0x2, P2 ;  /* 0x0000000b2c319c11 */ /* 0x000fca00090f142d */
[----:B------:R-:W3:Y:S01]  /*0aa0*/  @!P1 LDG.E R51, desc[UR12][R48.64] ;  /* 0x0000000c30339981 */ /* 0x000ee2000c1e1900 */
[----:B------:R-:W-:-:S04]  /*0ab0*/  IADD3 R44, P2, PT, R50, -0x2, RZ ;  /* 0xfffffffe322c7810 */ /* 0x000fc80007f5e0ff */
[----:B------:R-:W-:Y:S02]  /*0ac0*/  ISETP.GE.U32.AND P0, PT, R44, UR15, PT ;  /* 0x0000000f2c007c0c */ /* 0x000fe4000bf06070 */
[----:B------:R-:W-:-:S04]  /*0ad0*/  IADD3.X R44, PT, PT, R5, -0x1, RZ, P2, !PT ;  /* 0xffffffff052c7810 */ /* 0x000fc800017fe4ff */
[----:B------:R-:W-:-:S13]  /*0ae0*/  ISETP.GE.U32.AND.EX P0, PT, R44, UR5, PT, P0 ;  /* 0x000000052c007c0c */ /* 0x000fda000bf06100 */
[----:B------:R-:W-:Y:S02]  /*0af0*/  @!P0 IADD3 R44, P2, PT, R30, UR8, RZ ;  /* 0x000000081e2c8c10 */ /* 0x000fe4000ff5e0ff */
[----:B--2---:R-:W-:-:S05]  /*0b00*/  @!P1 I2FP.F32.S32 R45, R46 ;  /* 0x0000002e002d9245 */ /* 0x004fca0000201400 */
[----:B---3--:R-:W-:Y:S01]  /*0b10*/  @!P1 FFMA R51, R4, R45, R51 ;  /* 0x0000002d04339223 */ /* 0x008fe20000000033 */
[----:B------:R-:W-:-:S04]  /*0b20*/  @!P0 IADD3.X R45, PT, PT, R31, UR9, RZ, P2, !PT ;  /* 0x000000091f2d8c10 */ /* 0x000fc800097fe4ff */
[----:B------:R0:W-:Y:S01]  /*0b30*/  @!P1 STG.E desc[UR12][R48.64], R51 ;  /* 0x0000003330009986 */ /* 0x0001e2000c10190c */
[----:B------:R-:W-:-:S03]  /*0b40*/  @!P0 IADD3 R46, P1, PT, R16, UR10, RZ ;  /* 0x0000000a102e8c10 */ /* 0x000fc6000ff3e0ff */
[----:B------:R-:W2:Y:S01]  /*0b50*/  @!P0 LDG.E R44, desc[UR12][R44.64] ;  /* 0x0000000c2c2c8981 */ /* 0x000ea2000c1e1900 */
[----:B------:R-:W-:-:S05]  /*0b60*/  @!P0 IADD3.X R47, PT, PT, R17, UR11, RZ, P1, !PT ;  /* 0x0000000b112f8c10 */ /* 0x000fca0008ffe4ff */
[----:B------:R-:W0:Y:S01]  /*0b70*/  @!P0 LDG.E R52, desc[UR12][R46.64] ;  /* 0x0000000c2e348981 */ /* 0x000e22000c1e1900 */
[----:B------:R-:W-:-:S04]  /*0b80*/  IADD3 R53, P2, PT, R50, -0x1, RZ ;  /* 0xffffffff32357810 */ /* 0x000fc80007f5e0ff */
[----:B------:R-:W-:Y:S02]  /*0b90*/  ISETP.GE.U32.AND P1, PT, R53, UR15, PT ;  /* 0x0000000f35007c0c */ /* 0x000fe4000bf26070 */
[----:B------:R-:W-:-:S04]  /*0ba0*/  IADD3.X R53, PT, PT, R5, -0x1, RZ, P2, !PT ;  /* 0xffffffff05357810 */ /* 0x000fc800017fe4ff */
[----:B------:R-:W-:Y:S02]  /*0bb0*/  ISETP.GE.U32.AND.EX P1, PT, R53, UR5, PT, P1 ;  /* 0x0000000535007c0c */ /* 0x000fe4000bf26110 */
[----:B--2---:R-:W-:-:S05]  /*0bc0*/  @!P0 I2FP.F32.S32 R53, R44 ;  /* 0x0000002c00358245 */ /* 0x004fca0000201400 */
[----:B0-----:R-:W-:-:S06]  /*0bd0*/  @!P0 FFMA R51, R4, R53, R52 ;  /* 0x0000003504338223 */ /* 0x001fcc0000000034 */
[----:B------:R-:W-:Y:S01]  /*0be0*/  @!P1 IADD3 R52, P2, PT, R32, UR8, RZ ;  /* 0x0000000820349c10 */ /* 0x000fe2000ff5e0ff */
[----:B------:R0:W-:Y:S03]  /*0bf0*/  @!P0 STG.E desc[UR12][R46.64], R51 ;  /* 0x000000332e008986 */ /* 0x0001e6000c10190c */
[----:B------:R-:W-:Y:S02]  /*0c00*/  @!P1 IADD3.X R53, PT, PT, R33, UR9, RZ, P2, !PT ;  /* 0x0000000921359c10 */ /* 0x000fe400097fe4ff */
[----:B------:R-:W-:-:S03]  /*0c10*/  @!P1 IADD3 R48, P0, PT, R18, UR10, RZ ;  /* 0x0000000a12309c10 */ /* 0x000fc6000ff1e0ff */
[----:B------:R-:W2:Y:S01]  /*0c20*/  @!P1 LDG.E R52, desc[UR12][R52.64] ;  /* 0x0000000c34349981 */ /* 0x000ea2000c1e1900 */
[----:B------:R-:W-:-:S05]  /*0c30*/  @!P1 IADD3.X R49, PT, PT, R19, UR11, RZ, P0, !PT ;  /* 0x0000000b13319c10 */ /* 0x000fca00087fe4ff */
[----:B------:R-:W3:Y:S01]  /*0c40*/  @!P1 LDG.E R44, desc[UR12][R48.64] ;  /* 0x0000000c302c9981 */ /* 0x000ee2000c1e1900 */
[----:B------:R-:W-:-:S04]  /*0c50*/  ISETP.GE.U32.AND P0, PT, R50, UR15, PT ;  /* 0x0000000f32007c0c */ /* 0x000fc8000bf06070 */
[----:B------:R-:W-:Y:S02]  /*0c60*/  ISETP.GE.U32.AND.EX P0, PT, R5, UR5, PT, P0 ;  /* 0x0000000505007c0c */ /* 0x000fe4000bf06100 */
[----:B--2---:R-:W-:-:S05]  /*0c70*/  @!P1 I2FP.F32.S32 R45, R52 ;  /* 0x00000034002d9245 */ /* 0x004fca0000201400 */
[----:B---3--:R-:W-:-:S06]  /*0c80*/  @!P1 FFMA R53, R4, R45, R44 ;  /* 0x0000002d04359223 */ /* 0x008fcc000000002c */
[----:B------:R-:W-:Y:S01]  /*0c90*/  @!P0 IADD3 R44, P2, PT, R38, UR8, RZ ;  /* 0x00000008262c8c10 */ /* 0x000fe2000ff5e0ff */
[----:B------:R1:W-:Y:S03]  /*0ca0*/  @!P1 STG.E desc[UR12][R48.64], R53 ;  /* 0x0000003530009986 */ /* 0x0003e6000c10190c */
[----:B------:R-:W-:Y:S02]  /*0cb0*/  @!P0 IADD3.X R45, PT, PT, R39, UR9, RZ, P2, !PT ;  /* 0x00000009272d8c10 */ /* 0x000fe400097fe4ff */
[----:B0-----:R-:W-:-:S03]  /*0cc0*/  @!P0 IADD3 R46, P1, PT, R20, UR10, RZ ;  /* 0x0000000a142e8c10 */ /* 0x001fc6000ff3e0ff */
[----:B------:R-:W2:Y:S01]  /*0cd0*/  @!P0 LDG.E R44, desc[UR12][R44.64] ;  /* 0x0000000c2c2c8981 */ /* 0x000ea2000c1e1900 */
[----:B------:R-:W-:-:S05]  /*0ce0*/  @!P0 IADD3.X R47, PT, PT, R21, UR11, RZ, P1, !PT ;  /* 0x0000000b152f8c10 */ /* 0x000fca0008ffe4ff */
[----:B------:R-:W3:Y:S01]  /*0cf0*/  @!P0 LDG.E R52, desc[UR12][R46.64] ;  /* 0x0000000c2e348981 */ /* 0x000ee2000c1e1900 */
[----:B------:R-:W-:-:S04]  /*0d00*/  IADD3 R51, P2, PT, R50, 0x1, RZ ;  /* 0x0000000132337810 */ /* 0x000fc80007f5e0ff */
[----:B------:R-:W-:Y:S01]  /*0d10*/  ISETP.GE.U32.AND P1, PT, R51, UR15, PT ;  /* 0x0000000f33007c0c */ /* 0x000fe2000bf26070 */
[----:B------:R-:W-:-:S05]  /*0d20*/  IMAD.X R51, RZ, RZ, R5, P2 ;  /* 0x000000ffff337224 */ /* 0x000fca00010e0605 */
[----:B------:R-:W-:-:S13]  /*0d30*/  ISETP.GE.U32.AND.EX P1, PT, R51, UR5, PT, P1 ;  /* 0x0000000533007c0c */ /* 0x000fda000bf26110 */
[----:B-1----:R-:W-:-:S04]  /*0d40*/  @!P1 IADD3 R48, P2, PT, R34, UR8, RZ ;  /* 0x0000000822309c10 */ /* 0x002fc8000ff5e0ff */
[----:B------:R-:W-:Y:S02]  /*0d50*/  @!P1 IADD3.X R49, PT, PT, R35, UR9, RZ, P2, !PT ;  /* 0x0000000923319c10 */ /* 0x000fe400097fe4ff */
[----:B--2---:R-:W-:-:S05]  /*0d60*/  @!P0 I2FP.F32.S32 R51, R44 ;  /* 0x0000002c00338245 */ /* 0x004fca0000201400 */
[----:B---3--:R-:W-:-:S05]  /*0d70*/  @!P0 FFMA R51, R4, R51, R52 ;  /* 0x0000003304338223 */ /* 0x008fca0000000034 */
[----:B------:R0:W-:Y:S01]  /*0d80*/  @!P0 STG.E desc[UR12][R46.64], R51 ;  /* 0x000000332e008986 */ /* 0x0001e2000c10190c */
[----:B------:R-:W-:-:S03]  /*0d90*/  @!P1 IADD3 R44, P0, PT, R22, UR10, RZ ;  /* 0x0000000a162c9c10 */ /* 0x000fc6000ff1e0ff */
[----:B------:R-:W2:Y:S01]  /*0da0*/  @!P1 LDG.E R48, desc[UR12][R48.64] ;  /* 0x0000000c30309981 */ /* 0x000ea2000c1e1900 */
[----:B------:R-:W-:-:S05]  /*0db0*/  @!P1 IADD3.X R45, PT, PT, R23, UR11, RZ, P0, !PT ;  /* 0x0000000b172d9c10 */ /* 0x000fca00087fe4ff */
[----:B------:R-:W3:Y:S01]  /*0dc0*/  @!P1 LDG.E R52, desc[UR12][R44.64] ;  /* 0x0000000c2c349981 */ /* 0x000ee2000c1e1900 */
[----:B------:R-:W-:-:S04]  /*0dd0*/  IADD3 R53, P2, PT, R50, 0x2, RZ ;  /* 0x0000000232357810 */ /* 0x000fc80007f5e0ff */
[----:B------:R-:W-:Y:S01]  /*0de0*/  ISETP.GE.U32.AND P0, PT, R53, UR15, PT ;  /* 0x0000000f35007c0c */ /* 0x000fe2000bf06070 */
[----:B------:R-:W-:-:S05]  /*0df0*/  IMAD.X R53, RZ, RZ, R5, P2 ;  /* 0x000000ffff357224 */ /* 0x000fca00010e0605 */
[----:B------:R-:W-:-:S13]  /*0e00*/  ISETP.GE.U32.AND.EX P0, PT, R53, UR5, PT, P0 ;  /* 0x0000000535007c0c */ /* 0x000fda000bf06100 */
[----:B0-----:R-:W-:-:S04]  /*0e10*/  @!P0 IADD3 R46, P2, PT, R36, UR8, RZ ;  /* 0x00000008242e8c10 */ /* 0x001fc8000ff5e0ff */
        /* <DEDUP_REMOVED lines=34> */
[----:B------:R-:W-:-:S04]  /*1040*/  UIADD3 UR14, UP0, UPT, UR14, -0x8, URZ ;  /* 0xfffffff80e0e7890 */ /* 0x000fc8000ff1e0ff */
[----:B------:R-:W-:Y:S02]  /*1050*/  UIADD3.X UR4, UPT, UPT, UR4, -0x1, URZ, UP0, !UPT ;  /* 0xffffffff04047890 */ /* 0x000fe400087fe4ff */
[----:B------:R-:W-:-:S04]  /*1060*/  UISETP.NE.U32.AND UP0, UPT, UR14, URZ, UPT ;  /* 0x000000ff0e00728c */ /* 0x000fc8000bf05070 */
[----:B------:R-:W-:Y:S02]  /*1070*/  UISETP.NE.AND.EX UP0, UPT, UR4, URZ, UPT, UP0 ;  /* 0x000000ff0400728c */ /* 0x000fe4000bf05300 */
[----:B------:R-:W-:Y:S02]  /*1080*/  UIMAD.WIDE UR8, UR16, 0x20, UR8 ;  /* 0x00000020100878a5 */ /* 0x000fe4000f8e0208 */
[----:B------:R-:W-:Y:S01]  /*1090*/  UIMAD.WIDE UR10, UR16, 0x20, UR10 ;  /* 0x00000020100a78a5 */ /* 0x000fe2000f8e020a */
[----:B--2---:R-:W-:-:S05]  /*10a0*/  @!P0 I2FP.F32.S32 R51, R48 ;  /* 0x0000003000338245 */ /* 0x004fca0000201400 */
[----:B---3--:R-:W-:-:S05]  /*10b0*/  @!P0 FFMA R51, R4, R51, R52 ;  /* 0x0000003304338223 */ /* 0x008fca0000000034 */
[----:B------:R0:W-:Y:S01]  /*10c0*/  @!P0 STG.E desc[UR12][R44.64], R51 ;  /* 0x000000332c008986 */ /* 0x0001e2000c10190c */
[----:B------:R-:W-:-:S04]  /*10d0*/  IADD3 R50, P0, PT, R50, 0x8, RZ ;  /* 0x0000000832327810 */ /* 0x000fc80007f1e0ff */
[----:B------:R-:W-:Y:S01]  /*10e0*/  IADD3.X R5, PT, PT, RZ, R5, RZ, P0, !PT ;  /* 0x00000005ff057210 */ /* 0x000fe200007fe4ff */
[----:B------:R-:W-:Y:S08]  /*10f0*/  BRA.U UP0, `(.L_x_84) ;  /* 0xfffffff9003c7547 */ /* 0x000ff0000b83ffff */
.L_x_83:
[----:B------:R-:W-:Y:S05]  /*1100*/  BSYNC.RECONVERGENT B0 ;  /* 0x0000000000007941 */ /* 0x000fea0003800200 */
.L_x_82:
[----:B------:R-:W1:Y:S02]  /*1110*/  LDCU UR4, c[0x0][0x398] ;  /* 0x00007300ff0477ac */ /* 0x000e640008000800 */
[C---:B-1----:R-:W-:Y:S01]  /*1120*/  ISETP.NE.AND P0, PT, R3.reuse, UR4, PT ;  /* 0x0000000403007c0c */ /* 0x042fe2000bf05270 */
[----:B------:R-:W-:-:S12]  /*1130*/  VIADD R3, R3, 0x1 ;  /* 0x0000000103037836 */ /* 0x000fd80000000000 */
[----:B------:R-:W-:Y:S05]  /*1140*/  @P0 BRA `(.L_x_85) ;  /* 0xfffffff000fc0947 */ /* 0x000fea000383ffff */
.L_x_81:
[----:B------:R-:W1:Y:S01]  /*1150*/  MUFU.RCP64H R3, R11 ;  /* 0x0000000b00037308 */ /* 0x000e620000001800 */
[----:B------:R-:W-:Y:S01]  /*1160*/  VIADD R2, R11, 0x300402 ;  /* 0x003004020b027836 */ /* 0x000fe20000000000 */
[----:B------:R-:W-:Y:S04]  /*1170*/  BSSY.RECONVERGENT B0, `(.L_x_86) ;  /* 0x000000c000007945 */ /* 0x000fe80003800200 */
[----:B------:R-:W-:Y:S01]  /*1180*/  FSETP.GEU.AND P0, PT, |R2|, 5.8789094863358348022e-39, PT ;  /* 0x004004020200780b */ /* 0x000fe20003f0e200 */
[----:B-1----:R-:W-:-:S08]  /*1190*/  DFMA R4, R2, -R10, 1 ;  /* 0x3ff000000204742b */ /* 0x002fd0000000080a */
[----:B------:R-:W-:-:S08]  /*11a0*/  DFMA R4, R4, R4, R4 ;  /* 0x000000040404722b */ /* 0x000fd00000000004 */
[----:B------:R-:W-:-:S08]  /*11b0*/  DFMA R4, R2, R4, R2 ;  /* 0x000000040204722b */ /* 0x000fd00000000002 */
[----:B------:R-:W-:-:S08]  /*11c0*/  DFMA R6, R4, -R10, 1 ;  /* 0x3ff000000406742b */ /* 0x000fd0000000080a */
[----:B------:R-:W-:Y:S01]  /*11d0*/  DFMA R4, R4, R6, R4 ;  /* 0x000000060404722b */ /* 0x000fe20000000004 */
[----:B------:R-:W-:Y:S10]  /*11e0*/  @P0 BRA `(.L_x_87) ;  /* 0x0000000000100947 */ /* 0x000ff40003800000 */
[----:B------:R-:W-:Y:S02]  /*11f0*/  LOP3.LUT R2, R11, 0x7fffffff, RZ, 0xc0, !PT ;  /* 0x7fffffff0b027812 */ /* 0x000fe400078ec0ff */
[----:B------:R-:W-:-:S03]  /*1200*/  MOV R12, 0x1230 ;  /* 0x00001230000c7802 */ /* 0x000fc60000000f00 */
[----:B------:R-:W-:-:S07]  /*1210*/  VIADD R7, R2, 0xfff00000 ;  /* 0xfff0000002077836 */ /* 0x000fce0000000000 */
[----:B0-----:R-:W-:Y:S05]  /*1220*/  CALL.REL.NOINC `($__internal_2_$__cuda_sm20_dblrcp_rn_slowpath_v3) ;  /* 0x00000008006c7944 */ /* 0x001fea0003c00000 */
.L_x_87:
[----:B------:R-:W-:Y:S05]  /*1230*/  BSYNC.RECONVERGENT B0 ;  /* 0x0000000000007941 */ /* 0x000fea0003800200 */
.L_x_86:
[----:B------:R-:W1:Y:S01]  /*1240*/  LDCU UR5, c[0x0][0x39c] ;  /* 0x00007380ff0577ac */ /* 0x000e620008000800 */
[C---:B------:R-:W-:Y:S01]  /*1250*/  IADD3 R2, P0, PT, R0.reuse, 0x2, RZ ;  /* 0x0000000200027810 */ /* 0x040fe20007f1e0ff */
[----:B------:R2:W3:Y:S01]  /*1260*/  F2F.F32.F64 R4, R4 ;  /* 0x0000000400047310 */ /* 0x0004e20000301000 */
[C---:B------:R-:W-:Y:S01]  /*1270*/  IADD3 R18, P1, PT, R0.reuse, 0x6, RZ ;  /* 0x0000000600127810 */ /* 0x040fe20007f3e0ff */
[----:B------:R-:W4:Y:S02]  /*1280*/  LDCU UR4, c[0x0][0x3a0] ;  /* 0x00007400ff0477ac */ /* 0x000f240008000800 */
[----:B------:R-:W-:Y:S01]  /*1290*/  IMAD.X R3, RZ, RZ, RZ, P0 ;  /* 0x000000ffff037224 */ /* 0x000fe200000e06ff */
[C---:B------:R-:W-:Y:S01]  /*12a0*/  IADD3 R6, P0, PT, R0.reuse, 0x4, RZ ;  /* 0x0000000400067810 */ /* 0x040fe20007f1e0ff */
[----:B------:R-:W-:Y:S01]  /*12b0*/  IMAD.X R14, RZ, RZ, RZ, P1 ;  /* 0x000000ffff0e7224 */ /* 0x000fe200008e06ff */
[----:B------:R-:W0:Y:S03]  /*12c0*/  LDCU UR10, c[0x0][0x39c] ;  /* 0x00007380ff0a77ac */ /* 0x000e260008000800 */
[----:B------:R-:W-:Y:S01]  /*12d0*/  IMAD.X R9, RZ, RZ, RZ, P0 ;  /* 0x000000ffff097224 */ /* 0x000fe200000e06ff */
[----:B------:R-:W-:Y:S01]  /*12e0*/  IADD3 R12, P0, PT, R0, 0x5, RZ ;  /* 0x00000005000c7810 */ /* 0x000fe20007f1e0ff */
[----:B------:R-:W0:Y:S01]  /*12f0*/  LDCU UR9, c[0x0][0x3a0] ;  /* 0x00007400ff0977ac */ /* 0x000e220008000800 */
[----:B-1----:R-:W-:-:S02]  /*1300*/  USHF.R.S32.HI UR8, URZ, 0x1f, UR5 ;  /* 0x0000001fff087899 */ /* 0x002fc40008011405 */
[----:B------:R-:W-:Y:S02]  /*1310*/  IMAD R3, R3, UR5, RZ ;  /* 0x0000000503037c24 */ /* 0x000fe4000f8e02ff */
[----:B------:R-:W-:Y:S01]  /*1320*/  IMAD.X R10, RZ, RZ, RZ, P0 ;  /* 0x000000ffff0a7224 */ /* 0x000fe200000e06ff */
[----:B------:R-:W-:Y:S01]  /*1330*/  IADD3 R22, P0, PT, R0, 0x7, RZ ;  /* 0x0000000700167810 */ /* 0x000fe20007f1e0ff */
[----:B------:R-:W-:Y:S02]  /*1340*/  IMAD R9, R9, UR5, RZ ;  /* 0x0000000509097c24 */ /* 0x000fe4000f8e02ff */
[C---:B------:R-:W-:Y:S02]  /*1350*/  IMAD R7, R2.reuse, UR8, R3 ;  /* 0x0000000802077c24 */ /* 0x040fe4000f8e0203 */
[----:B------:R-:W-:-:S04]  /*1360*/  IMAD.WIDE.U32 R2, R2, UR5, RZ ;  /* 0x0000000502027c25 */ /* 0x000fc8000f8e00ff */
[----:B------:R-:W-:Y:S02]  /*1370*/  IMAD.IADD R3, R3, 0x1, R7 ;  /* 0x0000000103037824 */ /* 0x000fe400078e0207 */
[----:B------:R-:W-:Y:S02]  /*1380*/  IMAD R13, R10, UR5, RZ ;  /* 0x000000050a0d7c24 */ /* 0x000fe4000f8e02ff */
[C---:B------:R-:W-:Y:S01]  /*1390*/  IMAD.SHL.U32 R10, R2.reuse, 0x4, RZ ;  /* 0x00000004020a7824 */ /* 0x040fe200078e00ff */
[----:B------:R-:W-:Y:S01]  /*13a0*/  SHF.L.U64.HI R11, R2, 0x2, R3 ;  /* 0x00000002020b7819 */ /* 0x000fe20000010203 */
[C---:B------:R-:W-:Y:S02]  /*13b0*/  IMAD R15, R12.reuse, UR8, R13 ;  /* 0x000000080c0f7c24 */ /* 0x040fe4000f8e020d */
[----:B------:R-:W-:-:S04]  /*13c0*/  IMAD.WIDE.U32 R2, R12, UR5, RZ ;  /* 0x000000050c027c25 */ /* 0x000fc8000f8e00ff */
[----:B------:R-:W-:Y:S02]  /*13d0*/  IMAD.IADD R15, R3, 0x1, R15 ;  /* 0x00000001030f7824 */ /* 0x000fe400078e020f */
[C---:B------:R-:W-:Y:S02]  /*13e0*/  IMAD R9, R6.reuse, UR8, R9 ;  /* 0x0000000806097c24 */ /* 0x040fe4000f8e0209 */
[----:B------:R-:W-:Y:S01]  /*13f0*/  IMAD.WIDE.U32 R6, R6, UR5, RZ ;  /* 0x0000000506067c25 */ /* 0x000fe2000f8e00ff */
[----:B------:R-:W-:-:S03]  /*1400*/  SHF.L.U64.HI R15, R2, 0x2, R15 ;  /* 0x00000002020f7819 */ /* 0x000fc6000001020f */
[----:B------:R-:W-:Y:S01]  /*1410*/  IMAD R17, R14, UR5, RZ ;  /* 0x000000050e117c24 */ /* 0x000fe2000f8e02ff */
[----:B------:R-:W-:Y:S01]  /*1420*/  SHF.L.U32 R12, R6, 0x2, RZ ;  /* 0x00000002060c7819 */ /* 0x000fe200000006ff */
[----:B------:R-:W-:Y:S02]  /*1430*/  IMAD.SHL.U32 R14, R2, 0x4, RZ ;  /* 0x00000004020e7824 */ /* 0x000fe400078e00ff */
[----:B------:R-:W-:Y:S02]  /*1440*/  IMAD.IADD R9, R7, 0x1, R9 ;  /* 0x0000000107097824 */ /* 0x000fe400078e0209 */
[----:B------:R-:W-:Y:S01]  /*1450*/  IMAD.X R2, RZ, RZ, RZ, P0 ;  /* 0x000000ffff027224 */ /* 0x000fe200000e06ff */
[----:B--2---:R-:W-:Y:S01]  /*1460*/  IADD3 R5, P0, PT, R0, 0x3, RZ ;  /* 0x0000000300057810 */ /* 0x004fe20007f1e0ff */
[----:B------:R-:W-:Y:S01]  /*1470*/  IMAD R17, R18, UR8, R17 ;  /* 0x0000000812117c24 */ /* 0x000fe2000f8e0211 */
[----:B------:R-:W-:Y:S01]  /*1480*/  SHF.L.U64.HI R13, R6, 0x2, R9 ;  /* 0x00000002060d7819 */ /* 0x000fe20000010209 */
[----:B------:R-:W-:Y:S01]  /*1490*/  IMAD.WIDE.U32 R18, R18, UR5, RZ ;  /* 0x0000000512127c25 */ /* 0x000fe2000f8e00ff */
[----:B------:R-:W-:-:S03]  /*14a0*/  SHF.R.S32.HI R9, RZ, 0x1f, R8 ;  /* 0x0000001fff097819 */ /* 0x000fc60000011408 */
[----:B------:R-:W-:Y:S02]  /*14b0*/  IMAD.IADD R17, R19, 0x1, R17 ;  /* 0x0000000113117824 */ /* 0x000fe400078e0211 */
[----:B------:R-:W-:Y:S02]  /*14c0*/  IMAD.X R6, RZ, RZ, RZ, P0 ;  /* 0x000000ffff067224 */ /* 0x000fe400000e06ff */
[----:B------:R-:W-:Y:S01]  /*14d0*/  IMAD R3, R2, UR5, RZ ;  /* 0x0000000502037c24 */ /* 0x000fe2000f8e02ff */
[----:B------:R-:W-:Y:S01]  /*14e0*/  SHF.L.U64.HI R17, R18, 0x2, R17 ;  /* 0x0000000212117819 */ /* 0x000fe20000010211 */
[----:B------:R-:W-:Y:S02]  /*14f0*/  IMAD R24, R6, UR5, RZ ;  /* 0x0000000506187c24 */ /* 0x000fe4000f8e02ff */
[----:B------:R-:W-:Y:S02]  /*1500*/  IMAD.SHL.U32 R16, R18, 0x4, RZ ;  /* 0x0000000412107824 */ /* 0x000fe400078e00ff */
[----:B------:R-:W-:-:S02]  /*1510*/  IMAD.U32 R18, RZ, RZ, UR5 ;  /* 0x00000005ff127e24 */ /* 0x000fc4000f8e00ff */
[----:B------:R-:W-:Y:S02]  /*1520*/  IMAD.U32 R19, RZ, RZ, UR8 ;  /* 0x00000008ff137e24 */ /* 0x000fe4000f8e00ff */
[----:B------:R-:W-:Y:S02]  /*1530*/  IMAD R25, R22, UR8, R3 ;  /* 0x0000000816197c24 */ /* 0x000fe4000f8e0203 */
[----:B------:R-:W-:-:S04]  /*1540*/  IMAD.WIDE.U32 R20, R5, UR5, RZ ;  /* 0x0000000505147c25 */ /* 0x000fc8000f8e00ff */
[----:B------:R-:W-:Y:S02]  /*1550*/  IMAD R7, R5, UR8, R24 ;  /* 0x0000000805077c24 */ /* 0x000fe4000f8e0218 */
[----:B------:R-:W-:-:S03]  /*1560*/  IMAD.WIDE.U32 R22, R22, UR5, RZ ;  /* 0x0000000516167c25 */ /* 0x000fc6000f8e00ff */
[----:B------:R-:W-:Y:S01]  /*1570*/  IADD3 R21, PT, PT, R21, R7, RZ ;  /* 0x0000000715157210 */ /* 0x000fe20007ffe0ff */
[----:B------:R-:W-:-:S04]  /*1580*/  IMAD.WIDE.U32 R2, R0, UR5, R8 ;  /* 0x0000000500027c25 */ /* 0x000fc8000f8e0008 */
[----:B------:R-:W-:Y:S01]  /*1590*/  IMAD.WIDE.U32 R18, R0, UR5, R18 ;  /* 0x0000000500127c25 */ /* 0x000fe2000f8e0012 */
[----:B----4-:R-:W-:-:S03]  /*15a0*/  USHF.R.S32.HI UR5, URZ, 0x1f, UR4 ;  /* 0x0000001fff057899 */ /* 0x010fc60008011404 */
[----:B------:R-:W-:Y:S01]  /*15b0*/  IMAD R9, R0, UR8, RZ ;  /* 0x0000000800097c24 */ /* 0x000fe2000f8e02ff */
[----:B------:R-:W-:Y:S01]  /*15c0*/  UMOV UR8, 0x40 ;  /* 0x0000004000087882 */ /* 0x000fe20000000000 */
[----:B------:R-:W-:Y:S01]  /*15d0*/  IMAD.IADD R25, R23, 0x1, R25 ;  /* 0x0000000117197824 */ /* 0x000fe200078e0219 */
[----:B------:R-:W-:Y:S01]  /*15e0*/  UMOV UR4, URZ ;  /* 0x000000ff00047c82 */ /* 0x000fe20008000000 */
[C---:B------:R-:W-:Y:S02]  /*15f0*/  IMAD.IADD R7, R9.reuse, 0x1, R19 ;  /* 0x0000000109077824 */ /* 0x040fe400078e0213 */
[C---:B------:R-:W-:Y:S01]  /*1600*/  IMAD.SHL.U32 R26, R22.reuse, 0x4, RZ ;  /* 0x00000004161a7824 */ /* 0x040fe200078e00ff */
[----:B------:R-:W-:Y:S01]  /*1610*/  SHF.L.U64.HI R27, R22, 0x2, R25 ;  /* 0x00000002161b7819 */ /* 0x000fe20000010219 */
[C---:B------:R-:W-:Y:S01]  /*1620*/  IMAD.SHL.U32 R24, R20.reuse, 0x4, RZ ;  /* 0x0000000414187824 */ /* 0x040fe200078e00ff */
[----:B------:R-:W-:Y:S01]  /*1630*/  SHF.L.U64.HI R25, R20, 0x2, R21 ;  /* 0x0000000214197819 */ /* 0x000fe20000010215 */
[C---:B------:R-:W-:Y:S01]  /*1640*/  IMAD.SHL.U32 R22, R18.reuse, 0x4, RZ ;  /* 0x0000000412167824 */ /* 0x040fe200078e00ff */
[----:B------:R-:W-:Y:S01]  /*1650*/  SHF.L.U64.HI R23, R18, 0x2, R7 ;  /* 0x0000000212177819 */ /* 0x000fe20000010207 */
[----:B------:R-:W-:-:S02]  /*1660*/  IMAD.IADD R7, R9, 0x1, R3 ;  /* 0x0000000109077824 */ /* 0x000fc400078e0203 */
[----:B------:R-:W-:-:S03]  /*1670*/  IMAD.WIDE R10, R8, 0x4, R10 ;  /* 0x00000004080a7825 */ /* 0x000fc600078e020a */
[----:B------:R-:W-:Y:S01]  /*1680*/  SHF.L.U64.HI R0, R2, 0x2, R7 ;  /* 0x0000000202007819 */ /* 0x000fe20000010207 */
[----:B------:R-:W-:-:S04]  /*1690*/  IMAD.WIDE R12, R8, 0x4, R12 ;  /* 0x00000004080c7825 */ /* 0x000fc800078e020c */
[----:B------:R-:W-:-:S04]  /*16a0*/  IMAD.WIDE R14, R8, 0x4, R14 ;  /* 0x00000004080e7825 */ /* 0x000fc800078e020e */
[----:B------:R-:W-:-:S04]  /*16b0*/  IMAD.WIDE R16, R8, 0x4, R16 ;  /* 0x0000000408107825 */ /* 0x000fc800078e0210 */
[----:B------:R-:W-:-:S04]  /*16c0*/  IMAD.WIDE R18, R8, 0x4, R26 ;  /* 0x0000000408127825 */ /* 0x000fc800078e021a */
[----:B------:R-:W-:-:S04]  /*16d0*/  IMAD.WIDE R20, R8, 0x4, R24 ;  /* 0x0000000408147825 */ /* 0x000fc800078e0218 */
[----:B0--3--:R-:W-:-:S07]  /*16e0*/  IMAD.WIDE R8, R8, 0x4, R22 ;  /* 0x0000000408087825 */ /* 0x009fce00078e0216 */
.L_x_88:
[----:B-1----:R-:W-:-:S04]  /*16f0*/  IADD3 R7, P0, PT, R5, -0x3, RZ ;  /* 0xfffffffd05077810 */ /* 0x002fc80007f1e0ff */
[----:B------:R-:W-:Y:S02]  /*1700*/  ISETP.GE.U32.AND P1, PT, R7, UR9, PT ;  /* 0x0000000907007c0c */ /* 0x000fe4000bf26070 */
[----:B------:R-:W-:-:S04]  /*1710*/  IADD3.X R7, PT, PT, R6, -0x1, RZ, P0, !PT ;  /* 0xffffffff06077810 */ /* 0x000fc800007fe4ff */
[----:B------:R-:W-:-:S13]  /*1720*/  ISETP.GE.U32.AND.EX P1, PT, R7, UR5, PT, P1 ;  /* 0x0000000507007c0c */ /* 0x000fda000bf26110 */
[----:B------:R-:W-:-:S04]  /*1730*/  @!P1 LEA R22, P0, R2, UR6, 0x2 ;  /* 0x0000000602169c11 */ /* 0x000fc8000f8010ff */
[----:B------:R-:W-:-:S05]  /*1740*/  @!P1 IADD3.X R23, PT, PT, R0, UR7, RZ, P0, !PT ;  /* 0x0000000700179c10 */ /* 0x000fca00087fe4ff */
[----:B------:R-:W2:Y:S01]  /*1750*/  @!P1 LDG.E R7, desc[UR12][R22.64] ;  /* 0x0000000c16079981 */ /* 0x000ea2000c1e1900 */
[----:B------:R-:W-:-:S04]  /*1760*/  IADD3 R24, P2, PT, R5, -0x2, RZ ;  /* 0xfffffffe05187810 */ /* 0x000fc80007f5e0ff */
[----:B------:R-:W-:Y:S02]  /*1770*/  ISETP.GE.U32.AND P0, PT, R24, UR9, PT ;  /* 0x0000000918007c0c */ /* 0x000fe4000bf06070 */
[----:B------:R-:W-:-:S04]  /*1780*/  IADD3.X R24, PT, PT, R6, -0x1, RZ, P2, !PT ;  /* 0xffffffff06187810 */ /* 0x000fc800017fe4ff */
[----:B------:R-:W-:-:S13]  /*1790*/  ISETP.GE.U32.AND.EX P0, PT, R24, UR5, PT, P0 ;  /* 0x0000000518007c0c */ /* 0x000fda000bf06100 */
[----:B------:R-:W-:-:S04]  /*17a0*/  @!P0 IADD3 R24, P2, PT, R8, UR6, RZ ;  /* 0x0000000608188c10 */ /* 0x000fc8000ff5e0ff */
[----:B------:R-:W-:Y:S01]  /*17b0*/  @!P0 IADD3.X R25, PT, PT, R9, UR7, RZ, P2, !PT ;  /* 0x0000000709198c10 */ /* 0x000fe200097fe4ff */
[----:B--2---:R-:W-:-:S05]  /*17c0*/  @!P1 FMUL R7, R4, R7 ;  /* 0x0000000704079220 */ /* 0x004fca0000400000 */
[----:B------:R0:W-:Y:S04]  /*17d0*/  @!P1 STG.E desc[UR12][R22.64], R7 ;  /* 0x0000000716009986 */ /* 0x0001e8000c10190c */
        /* <DEDUP_REMOVED lines=10> */
[----:B------:R-:W-:-:S04]  /*1880*/  ISETP.GE.U32.AND P0, PT, R5, UR9, PT ;  /* 0x0000000905007c0c */ /* 0x000fc8000bf06070 */
[----:B------:R-:W-:-:S13]  /*1890*/  ISETP.GE.U32.AND.EX P0, PT, R6, UR5, PT, P0 ;  /* 0x0000000506007c0c */ /* 0x000fda000bf06100 */
[----:B0-----:R-:W-:-:S04]  /*18a0*/  @!P0 IADD3 R22, P2, PT, R20, UR6, RZ ;  /* 0x0000000614168c10 */ /* 0x001fc8000ff5e0ff */
[----:B------:R-:W-:Y:S01]  /*18b0*/  @!P0 IADD3.X R23, PT, PT, R21, UR7, RZ, P2, !PT ;  /* 0x0000000715178c10 */ /* 0x000fe200097fe4ff */
[----:B--2---:R-:W-:-:S05]  /*18c0*/  @!P1 FMUL R31, R4, R31 ;  /* 0x0000001f041f9220 */ /* 0x004fca0000400000 */
[----:B------:R0:W-:Y:S04]  /*18d0*/  @!P1 STG.E desc[UR12][R26.64], R31 ;  /* 0x0000001f1a009986 */ /* 0x0001e8000c10190c */
[----:B------:R-:W2:Y:S01]  /*18e0*/  @!P0 LDG.E R7, desc[UR12][R22.64] ;  /* 0x0000000c16078981 */ /* 0x000ea2000c1e1900 */
[----:B------:R-:W-:-:S04]  /*18f0*/  IADD3 R28, P2, PT, R5, 0x1, RZ ;  /* 0x00000001051c7810 */ /* 0x000fc80007f5e0ff */
[----:B------:R-:W-:Y:S01]  /*1900*/  ISETP.GE.U32.AND P1, PT, R28, UR9, PT ;  /* 0x000000091c007c0c */ /* 0x000fe2000bf26070 */
[----:B-1----:R-:W-:-:S05]  /*1910*/  IMAD.X R24, RZ, RZ, R6, P2 ;  /* 0x000000ffff187224 */ /* 0x002fca00010e0606 */
[----:B------:R-:W-:-:S13]  /*1920*/  ISETP.GE.U32.AND.EX P1, PT, R24, UR5, PT, P1 ;  /* 0x0000000518007c0c */ /* 0x000fda000bf26110 */
[----:B------:R-:W-:-:S04]  /*1930*/  @!P1 IADD3 R24, P2, PT, R12, UR6, RZ ;  /* 0x000000060c189c10 */ /* 0x000fc8000ff5e0ff */
[----:B------:R-:W-:Y:S01]  /*1940*/  @!P1 IADD3.X R25, PT, PT, R13, UR7, RZ, P2, !PT ;  /* 0x000000070d199c10 */ /* 0x000fe200097fe4ff */
[----:B--2---:R-:W-:-:S05]  /*1950*/  @!P0 FMUL R7, R4, R7 ;  /* 0x0000000704078220 */ /* 0x004fca0000400000 */
[----:B------:R1:W-:Y:S04]  /*1960*/  @!P0 STG.E desc[UR12][R22.64], R7 ;  /* 0x0000000716008986 */ /* 0x0003e8000c10190c */
[----:B------:R-:W2:Y:S01]  /*1970*/  @!P1 LDG.E R29, desc[UR12][R24.64] ;  /* 0x0000000c181d9981 */ /* 0x000ea2000c1e1900 */
[----:B0-----:R-:W-:-:S04]  /*1980*/  IADD3 R26, P2, PT, R5, 0x2, RZ ;  /* 0x00000002051a7810 */ /* 0x001fc80007f5e0ff */
[----:B------:R-:W-:Y:S01]  /*1990*/  ISETP.GE.U32.AND P0, PT, R26, UR9, PT ;  /* 0x000000091a007c0c */ /* 0x000fe2000bf06070 */
[----:B------:R-:W-:-:S05]  /*19a0*/  IMAD.X R26, RZ, RZ, R6, P2 ;  /* 0x000000ffff1a7224 */ /* 0x000fca00010e0606 */
[----:B------:R-:W-:-:S13]  /*19b0*/  ISETP.GE.U32.AND.EX P0, PT, R26, UR5, PT, P0 ;  /* 0x000000051a007c0c */ /* 0x000fda000bf06100 */
[----:B------:R-:W-:-:S04]  /*19c0*/  @!P0 IADD3 R26, P2, PT, R14, UR6, RZ ;  /* 0x000000060e1a8c10 */ /* 0x000fc8000ff5e0ff */
[----:B------:R-:W-:Y:S01]  /*19d0*/  @!P0 IADD3.X R27, PT, PT, R15, UR7, RZ, P2, !PT ;  /* 0x000000070f1b8c10 */ /* 0x000fe200097fe4ff */
[----:B--2---:R-:W-:-:S05]  /*19e0*/  @!P1 FMUL R29, R4, R29 ;  /* 0x0000001d041d9220 */ /* 0x004fca0000400000 */
[----:B------:R0:W-:Y:S04]  /*19f0*/  @!P1 STG.E desc[UR12][R24.64], R29 ;  /* 0x0000001d18009986 */ /* 0x0001e8000c10190c */
[----:B------:R-:W2:Y:S01]  /*1a00*/  @!P0 LDG.E R31, desc[UR12][R26.64] ;  /* 0x0000000c1a1f8981 */ /* 0x000ea2000c1e1900 */
[----:B-1----:R-:W-:-:S04]  /*1a10*/  IADD3 R7, P2, PT, R5, 0x3, RZ ;  /* 0x0000000305077810 */ /* 0x002fc80007f5e0ff */
        /* <DEDUP_REMOVED lines=17> */
[----:B------:R-:W-:Y:S02]  /*1b30*/  UIADD3 UR8, UP0, UPT, UR8, -0x8, URZ ;  /* 0xfffffff808087890 */ /* 0x000fe4000ff1e0ff */
[----:B------:R-:W-:Y:S02]  /*1b40*/  UIMAD.WIDE UR6, UR10, 0x20, UR6 ;  /* 0x000000200a0678a5 */ /* 0x000fe4000f8e0206 */
[----:B------:R-:W-:Y:S02]  /*1b50*/  UIADD3.X UR4, UPT, UPT, UR4, -0x1, URZ, UP0, !UPT ;  /* 0xffffffff04047890 */ /* 0x000fe400087fe4ff */
[----:B------:R-:W-:-:S04]  /*1b60*/  UISETP.NE.U32.AND UP0, UPT, UR8, URZ, UPT ;  /* 0x000000ff0800728c */ /* 0x000fc8000bf05070 */
[----:B------:R-:W-:Y:S01]  /*1b70*/  UISETP.NE.AND.EX UP0, UPT, UR4, URZ, UPT, UP0 ;  /* 0x000000ff0400728c */ /* 0x000fe2000bf05300 */
[----:B--2---:R-:W-:-:S05]  /*1b80*/  @!P0 FMUL R29, R4, R29 ;  /* 0x0000001d041d8220 */ /* 0x004fca0000400000 */
[----:B------:R1:W-:Y:S01]  /*1b90*/  @!P0 STG.E desc[UR12][R24.64], R29 ;  /* 0x0000001d18008986 */ /* 0x0003e2000c10190c */
[----:B------:R-:W-:-:S05]  /*1ba0*/  IADD3 R5, P0, PT, R5, 0x8, RZ ;  /* 0x0000000805057810 */ /* 0x000fca0007f1e0ff */
[----:B------:R-:W-:Y:S01]  /*1bb0*/  IMAD.X R6, RZ, RZ, R6, P0 ;  /* 0x000000ffff067224 */ /* 0x000fe200000e0606 */
[----:B------:R-:W-:Y:S07]  /*1bc0*/  BRA.U UP0, `(.L_x_88) ;  /* 0xfffffff900c87547 */ /* 0x000fee000b83ffff */
[----:B------:R-:W-:Y:S05]  /*1bd0*/  EXIT ;  /* 0x000000000000794d */ /* 0x000fea0003800000 */
        .weak           $__internal_2_$__cuda_sm20_dblrcp_rn_slowpath_v3
        .type           $__internal_2_$__cuda_sm20_dblrcp_rn_slowpath_v3,@function
        .size           $__internal_2_$__cuda_sm20_dblrcp_rn_slowpath_v3,(.L_x_120 - $__internal_2_$__cuda_sm20_dblrcp_rn_slowpath_v3)
$__internal_2_$__cuda_sm20_dblrcp_rn_slowpath_v3:
[----:B------:R-:W-:Y:S01]  /*1be0*/  DSETP.GTU.AND P0, PT, |R10|, +INF , PT ;  /* 0x7ff000000a00742a */ /* 0x000fe20003f0c200 */
[----:B------:R-:W-:-:S13]  /*1bf0*/  BSSY.RECONVERGENT B1, `(.L_x_89) ;  /* 0x0000024000017945 */ /* 0x000fda0003800200 */
[----:B------:R-:W-:Y:S05]  /*1c00*/  @P0 BRA `(.L_x_90) ;  /* 0x0000000000800947 */ /* 0x000fea0003800000 */
[----:B------:R-:W-:-:S05]  /*1c10*/  LOP3.LUT R4, R11, 0x7fffffff, RZ, 0xc0, !PT ;  /* 0x7fffffff0b047812 */ /* 0x000fca00078ec0ff */
[----:B------:R-:W-:-:S05]  /*1c20*/  VIADD R2, R4, 0xffffffff ;  /* 0xffffffff04027836 */ /* 0x000fca0000000000 */
[----:B------:R-:W-:-:S13]  /*1c30*/  ISETP.GE.U32.AND P0, PT, R2, 0x7fefffff, PT ;  /* 0x7fefffff0200780c */ /* 0x000fda0003f06070 */
[----:B------:R-:W-:Y:S02]  /*1c40*/  @P0 LOP3.LUT R3, R11, 0x7ff00000, RZ, 0x3c, !PT ;  /* 0x7ff000000b030812 */ /* 0x000fe400078e3cff */
[----:B------:R-:W-:Y:S01]  /*1c50*/  @P0 MOV R2, RZ ;  /* 0x000000ff00020202 */ /* 0x000fe20000000f00 */
[----:B------:R-:W-:Y:S06]  /*1c60*/  @P0 BRA `(.L_x_91) ;  /* 0x0000000000700947 */ /* 0x000fec0003800000 */
[----:B------:R-:W-:-:S13]  /*1c70*/  ISETP.GE.U32.AND P0, PT, R4, 0x1000001, PT ;  /* 0x010000010400780c */ /* 0x000fda0003f06070 */
[----:B------:R-:W-:Y:S05]  /*1c80*/  @!P0 BRA `(.L_x_92) ;  /* 0x0000000000388947 */ /* 0x000fea0003800000 */
[----:B------:R-:W-:Y:S02]  /*1c90*/  VIADD R3, R11, 0xc0200000 ;  /* 0xc02000000b037836 */ /* 0x000fe40000000000 */
[----:B------:R-:W-:Y:S02]  /*1ca0*/  IMAD.MOV.U32 R2, RZ, RZ, R10 ;  /* 0x000000ffff027224 */ /* 0x000fe400078e000a */
[----:B------:R-:W0:Y:S01]  /*1cb0*/  MUFU.RCP64H R5, R3 ;  /* 0x0000000300057308 */ /* 0x000e220000001800 */
[----:B------:R-:W-:-:S06]  /*1cc0*/  IMAD.MOV.U32 R4, RZ, RZ, R7 ;  /* 0x000000ffff047224 */ /* 0x000fcc00078e0007 */
[----:B0-----:R-:W-:-:S08]  /*1cd0*/  DFMA R6, -R2, R4, 1 ;  /* 0x3ff000000206742b */ /* 0x001fd00000000104 */
[----:B------:R-:W-:-:S08]  /*1ce0*/  DFMA R6, R6, R6, R6 ;  /* 0x000000060606722b */ /* 0x000fd00000000006 */
[----:B------:R-:W-:-:S08]  /*1cf0*/  DFMA R6, R4, R6, R4 ;  /* 0x000000060406722b */ /* 0x000fd00000000004 */
[----:B------:R-:W-:-:S08]  /*1d00*/  DFMA R4, -R2, R6, 1 ;  /* 0x3ff000000204742b */ /* 0x000fd00000000106 */
[----:B------:R-:W-:-:S08]  /*1d10*/  DFMA R4, R6, R4, R6 ;  /* 0x000000040604722b */ /* 0x000fd00000000006 */
[----:B------:R-:W-:-:S08]  /*1d20*/  DMUL R4, R4, 2.2250738585072013831e-308 ;  /* 0x0010000004047828 */ /* 0x000fd00000000000 */
[----:B------:R-:W-:-:S08]  /*1d30*/  DFMA R6, -R10, R4, 1 ;  /* 0x3ff000000a06742b */ /* 0x000fd00000000104 */
[----:B------:R-:W-:-:S08]  /*1d40*/  DFMA R6, R6, R6, R6 ;  /* 0x000000060606722b */ /* 0x000fd00000000006 */
[----:B------:R-:W-:Y:S01]  /*1d50*/  DFMA R2, R4, R6, R4 ;  /* 0x000000060402722b */ /* 0x000fe20000000004 */
[----:B------:R-:W-:Y:S10]  /*1d60*/  BRA `(.L_x_91) ;  /* 0x0000000000307947 */ /* 0x000ff40003800000 */
.L_x_92:
[----:B------:R-:W-:Y:S01]  /*1d70*/  DMUL R4, R10, 8.11296384146066816958e+31 ;  /* 0x469000000a047828 */ /* 0x000fe20000000000 */
[----:B------:R-:W-:-:S05]  /*1d80*/  IMAD.MOV.U32 R2, RZ, RZ, R7 ;  /* 0x000000ffff027224 */ /* 0x000fca00078e0007 */
[----:B------:R-:W0:Y:S02]  /*1d90*/  MUFU.RCP64H R3, R5 ;  /* 0x0000000500037308 */ /* 0x000e240000001800 */
[----:B0-----:R-:W-:-:S08]  /*1da0*/  DFMA R6, -R4, R2, 1 ;  /* 0x3ff000000406742b */ /* 0x001fd00000000102 */
[----:B------:R-:W-:-:S08]  /*1db0*/  DFMA R6, R6, R6, R6 ;  /* 0x000000060606722b */ /* 0x000fd00000000006 */
[----:B------:R-:W-:-:S08]  /*1dc0*/  DFMA R6, R2, R6, R2 ;  /* 0x000000060206722b */ /* 0x000fd00000000002 */
[----:B------:R-:W-:-:S08]  /*1dd0*/  DFMA R2, -R4, R6, 1 ;  /* 0x3ff000000402742b */ /* 0x000fd00000000106 */
[----:B------:R-:W-:-:S08]  /*1de0*/  DFMA R2, R6, R2, R6 ;  /* 0x000000020602722b */ /* 0x000fd00000000006 */
[----:B------:R-:W-:Y:S01]  /*1df0*/  DMUL R2, R2, 8.11296384146066816958e+31 ;  /* 0x4690000002027828 */ /* 0x000fe20000000000 */
[----:B------:R-:W-:Y:S10]  /*1e00*/  BRA `(.L_x_91) ;  /* 0x0000000000087947 */ /* 0x000ff40003800000 */
.L_x_90:
[----:B------:R-:W-:Y:S01]  /*1e10*/  LOP3.LUT R3, R11, 0x80000, RZ, 0xfc, !PT ;  /* 0x000800000b037812 */ /* 0x000fe200078efcff */
[----:B------:R-:W-:-:S07]  /*1e20*/  IMAD.MOV.U32 R2, RZ, RZ, R10 ;  /* 0x000000ffff027224 */ /* 0x000fce00078e000a */
.L_x_91:
[----:B------:R-:W-:Y:S05]  /*1e30*/  BSYNC.RECONVERGENT B1 ;  /* 0x0000000000017941 */ /* 0x000fea0003800200 */
.L_x_89:
[----:B------:R-:W-:Y:S02]  /*1e40*/  IMAD.MOV.U32 R4, RZ, RZ, R2 ;  /* 0x000000ffff047224 */ /* 0x000fe400078e0002 */
[----:B------:R-:W-:Y:S02]  /*1e50*/  IMAD.MOV.U32 R5, RZ, RZ, R3 ;  /* 0x000000ffff057224 */ /* 0x000fe400078e0003 */
[----:B------:R-:W-:Y:S02]  /*1e60*/  IMAD.MOV.U32 R2, RZ, RZ, R12 ;  /* 0x000000ffff027224 */ /* 0x000fe400078e000c */
[----:B------:R-:W-:-:S04]  /*1e70*/  IMAD.MOV.U32 R3, RZ, RZ, 0x0 ;  /* 0x00000000ff037424 */ /* 0x000fc800078e00ff */
[----:B------:R-:W-:Y:S05]  /*1e80*/  RET.REL.NODEC R2 `(_Z8Ksmooth1PfPiPKfiii) ;  /* 0xffffffe0025c7950 */ /* 0x000fea0003c3ffff */
.L_x_93:
        /* <DEDUP_REMOVED lines=15> */
.L_x_120:


//--------------------- .text._Z5KdivCPffii       --------------------------
	.section	.text._Z5KdivCPffii,"ax",@progbits
	.align	128
        .global         _Z5KdivCPffii
        .type           _Z5KdivCPffii,@function
        .size           _Z5KdivCPffii,(.L_x_121 - _Z5KdivCPffii)
        .other          _Z5KdivCPffii,@"STO_CUDA_ENTRY STV_DEFAULT"
_Z5KdivCPffii:
.text._Z5KdivCPffii:
[----:B------:R-:W-:Y:S01]  /*0000*/  LDC R1, c[0x0][0x37c] ;  /* 0x0000df00ff017b82 */ /* 0x000fe20000000800 */
[----:B------:R-:W0:Y:S07]  /*0010*/  S2R R2, SR_TID.Y ;  /* 0x0000000000027919 */ /* 0x000e2e0000002200 */
[----:B------:R-:W1:Y:S01]  /*0020*/  LDC R0, c[0x0][0x360] ;  /* 0x0000d800ff007b82 */ /* 0x000e620000000800 */
[----:B------:R-:W2:Y:S01]  /*0030*/  LDCU UR7, c[0x0][0x390] ;  /* 0x00007200ff0777ac */ /* 0x000ea20008000800 */
[----:B------:R-:W1:Y:S01]  /*0040*/  S2R R5, SR_TID.X ;  /* 0x0000000000057919 */ /* 0x000e620000002100 */
[----:B------:R-:W3:Y:S05]  /*0050*/  LDCU UR6, c[0x0][0x38c] ;  /* 0x00007180ff0677ac */ /* 0x000eea0008000800 */
[----:B------:R-:W0:Y:S08]  /*0060*/  S2UR UR5, SR_CTAID.Y ;  /* 0x00000000000579c3 */ /* 0x000e300000002600 */
[----:B------:R-:W0:Y:S08]  /*0070*/  LDC R3, c[0x0][0x364] ;  /* 0x0000d900ff037b82 */ /* 0x000e300000000800 */
[----:B------:R-:W1:Y:S01]  /*0080*/  S2UR UR4, SR_CTAID.X ;  /* 0x00000000000479c3 */ /* 0x000e620000002500 */
[----:B0-----:R-:W-:-:S05]  /*0090*/  IMAD R3, R3, UR5, R2 ;  /* 0x0000000503037c24 */ /* 0x001fca000f8e0202 */
[----:B--2---:R-:W-:Y:S01]  /*00a0*/  ISETP.GE.AND P0, PT, R3, UR7, PT ;  /* 0x0000000703007c0c */ /* 0x004fe2000bf06270 */
[----:B-1----:R-:W-:-:S04]  /*00b0*/  IMAD R0, R0, UR4, R5 ;  /* 0x0000000400007c24 */ /* 0x002fc8000f8e0205 */
[----:B---3--:R-:W-:Y:S01]  /*00c0*/  IMAD R3, R3, UR6, R0 ;  /* 0x0000000603037c24 */ /* 0x008fe2000f8e0200 */
[----:B------:R-:W-:-:S13]  /*00d0*/  ISETP.GE.OR P0, PT, R0, UR6, P0 ;  /* 0x0000000600007c0c */ /* 0x000fda0008706670 */
[----:B------:R-:W-:Y:S05]  /*00e0*/  @P0 EXIT ;  /* 0x000000000000094d */ /* 0x000fea0003800000 */
[----:B------:R-:W0:Y:S01]  /*00f0*/  LDC.64 R4, c[0x0][0x380] ;  /* 0x0000e000ff047b82 */ /* 0x000e220000000a00 */
[----:B------:R-:W1:Y:S07]  /*0100*/  LDCU.64 UR4, c[0x0][0x358] ;  /* 0x00006b00ff0477ac */ /* 0x000e6e0008000a00 */
[----:B------:R-:W2:Y:S01]  /*0110*/  LDC R7, c[0x0][0x388] ;  /* 0x0000e200ff077b82 */ /* 0x000ea20000000800 */
[----:B0-----:R-:W-:-:S05]  /*0120*/  IMAD.WIDE R4, R3, 0x4, R4 ;  /* 0x0000000403047825 */ /* 0x001fca00078e0204 */
[----:B-1----:R-:W3:Y:S01]  /*0130*/  LDG.E R0, desc[UR4][R4.64] ;  /* 0x0000000404007981 */ /* 0x002ee2000c1e1900 */
[----:B------:R-:W-:Y:S01]  /*0140*/  BSSY.RECONVERGENT B0, `(.L_x_94) ;  /* 0x000000c000007945 */ /* 0x000fe20003800200 */
[----:B--2---:R-:W0:Y:S02]  /*0150*/  MUFU.RCP R2, R7 ;  /* 0x0000000700027308 */ /* 0x004e240000001000 */
[----:B0-----:R-:W-:-:S04]  /*0160*/  FFMA R3, R2, -R7, 1 ;  /* 0x3f80000002037423 */ /* 0x001fc80000000807 */
[----:B------:R-:W-:Y:S02]  /*0170*/  FFMA R3, R2, R3, R2 ;  /* 0x0000000302037223 */ /* 0x000fe40000000002 */
[----:B---3--:R-:W0:Y:S02]  /*0180*/  FCHK P0, R0, R7 ;  /* 0x0000000700007302 */ /* 0x008e240000000000 */
[----:B------:R-:W-:-:S04]  /*0190*/  FFMA R2, R0, R3, RZ ;  /* 0x0000000300027223 */ /* 0x000fc800000000ff */
[----:B------:R-:W-:-:S04]  /*01a0*/  FFMA R6, R2, -R7, R0 ;  /* 0x8000000702067223 */ /* 0x000fc80000000000 */
[----:B------:R-:W-:Y:S01]  /*01b0*/  FFMA R3, R3, R6, R2 ;  /* 0x0000000603037223 */ /* 0x000fe20000000002 */
[----:B0-----:R-:W-:Y:S06]  /*01c0*/  @!P0 BRA `(.L_x_95) ;  /* 0x00000000000c8947 */ /* 0x001fec0003800000 */
[----:B------:R-:W-:-:S07]  /*01d0*/  MOV R2, 0x1f0 ;  /* 0x000001f000027802 */ /* 0x000fce0000000f00 */
[----:B------:R-:W-:Y:S05]  /*01e0*/  CALL.REL.NOINC `($__internal_3_$__cuda_sm3x_div_rn_noftz_f32_slowpath) ;  /* 0x0000000000107944 */ /* 0x000fea0003c00000 */
[----:B------:R-:W-:-:S07]  /*01f0*/  IMAD.MOV.U32 R3, RZ, RZ, R0 ;  /* 0x000000ffff037224 */ /* 0x000fce00078e0000 */
.L_x_95:
[----:B------:R-:W-:Y:S05]  /*0200*/  BSYNC.RECONVERGENT B0 ;  /* 0x0000000000007941 */ /* 0x000fea0003800200 */
.L_x_94:
[----:B------:R-:W-:Y:S01]  /*0210*/  STG.E desc[UR4][R4.64], R3 ;  /* 0x0000000304007986 */ /* 0x000fe2000c101904 */
[----:B------:R-:W-:Y:S05]  /*0220*/  EXIT ;  /* 0x000000000000794d */ /* 0x000fea0003800000 */
        .weak           $__internal_3_$__cuda_sm3x_div_rn_noftz_f32_slowpath
        .type           $__internal_3_$__cuda_sm3x_div_rn_noftz_f32_slowpath,@function
        .size           $__internal_3_$__cuda_sm3x_div_rn_noftz_f32_slowpath,(.L_x_121 - $__internal_3_$__cuda_sm3x_div_rn_noftz_f32_slowpath)
$__internal_3_$__cuda_sm3x_div_rn_noftz_f32_slowpath:
[----:B------:R-:W0:Y:S01]  /*0230*/  LDC R3, c[0x0][0x388] ;  /* 0x0000e200ff037b82 */ /* 0x000e220000000800 */
[--C-:B------:R-:W-:Y:S01]  /*0240*/  SHF.R.U32.HI R6, RZ, 0x17, R0.reuse ;  /* 0x00000017ff067819 */ /* 0x100fe20000011600 */
[----:B------:R-:W1:Y:S01]  /*0250*/  LDCU UR6, c[0x0][0x388] ;  /* 0x00007100ff0677ac */ /* 0x000e620008000800 */
[----:B------:R-:W-:Y:S01]  /*0260*/  BSSY.RECONVERGENT B1, `(.L_x_96) ;  /* 0x0000064000017945 */ /* 0x000fe20003800200 */
[----:B------:R-:W-:Y:S01]  /*0270*/  IMAD.MOV.U32 R8, RZ, RZ, R0 ;  /* 0x000000ffff087224 */ /* 0x000fe200078e0000 */
[----:B------:R-:W-:-:S05]  /*0280*/  LOP3.LUT R6, R6, 0xff, RZ, 0xc0, !PT ;  /* 0x000000ff06067812 */ /* 0x000fca00078ec0ff */
[----:B------:R-:W-:Y:S02]  /*0290*/  VIADD R11, R6, 0xffffffff ;  /* 0xffffffff060b7836 */ /* 0x000fe40000000000 */
[----:B-1----:R-:W-:Y:S01]  /*02a0*/  IMAD.U32 R9, RZ, RZ, UR6 ;  /* 0x00000006ff097e24 */ /* 0x002fe2000f8e00ff */
[----:B0-----:R-:W-:-:S04]  /*02b0*/  SHF.R.U32.HI R7, RZ, 0x17, R3 ;  /* 0x00000017ff077819 */ /* 0x001fc80000011603 */
[----:B------:R-:W-:-:S05]  /*02c0*/  LOP3.LUT R7, R7, 0xff, RZ, 0xc0, !PT ;  /* 0x000000ff07077812 */ /* 0x000fca00078ec0ff */
[----:B------:R-:W-:-:S05]  /*02d0*/  VIADD R12, R7, 0xffffffff ;  /* 0xffffffff070c7836 */ /* 0x000fca0000000000 */
        /* <DEDUP_REMOVED lines=10> */
[C---:B------:R-:W-:Y:S02]  /*0380*/  FSETP.NEU.FTZ.AND P2, PT, |R0|.reuse, +INF , PT ;  /* 0x7f8000000000780b */ /* 0x040fe40003f5d200 */
        /* <DEDUP_REMOVED lines=9> */
[----:B------:R-:W-:Y:S02]  /*0420*/  ISETP.GE.AND P0, PT, R11, RZ, PT ;  /* 0x000000ff0b00720c */ /* 0x000fe40003f06270 */
[----:B------:R-:W-:-:S11]  /*0430*/  ISETP.GE.AND P1, PT, R12, RZ, PT ;  /* 0x000000ff0c00720c */ /* 0x000fd60003f26270 */
[----:B------:R-:W-:Y:S02]  /*0440*/  @P0 IMAD.MOV.U32 R10, RZ, RZ, RZ ;  /* 0x000000ffff0a0224 */ /* 0x000fe400078e00ff */
[----:B------:R-:W-:Y:S01]  /*0450*/  @!P0 FFMA R8, R0, 1.84467440737095516160e+19, RZ ;  /* 0x5f80000000088823 */ /* 0x000fe200000000ff */
[----:B------:R-:W-:Y:S02]  /*0460*/  @!P0 IMAD.MOV.U32 R10, RZ, RZ, -0x40 ;  /* 0xffffffc0ff0a8424 */ /* 0x000fe400078e00ff */
[----:B------:R-:W-:Y:S02]  /*0470*/  @!P1 FFMA R9, R3, 1.84467440737095516160e+19, RZ ;  /* 0x5f80000003099823 */ /* 0x000fe400000000ff */
[----:B------:R-:W-:-:S07]  /*0480*/  @!P1 VIADD R10, R10, 0x40 ;  /* 0x000000400a0a9836 */ /* 0x000fce0000000000 */
.L_x_97:
[----:B------:R-:W-:Y:S01]  /*0490*/  LEA R0, R7, 0xc0800000, 0x17 ;  /* 0xc080000007007811 */ /* 0x000fe200078eb8ff */
[----:B------:R-:W-:Y:S01]  /*04a0*/  VIADD R6, R6, 0xffffff81 ;  /* 0xffffff8106067836 */ /* 0x000fe20000000000 */
[----:B------:R-:W-:Y:S03]  /*04b0*/  BSSY.RECONVERGENT B2, `(.L_x_102) ;  /* 0x0000035000027945 */ /* 0x000fe60003800200 */
[----:B------:R-:W-:Y:S01]  /*04c0*/  IMAD.IADD R9, R9, 0x1, -R0 ;  /* 0x0000000109097824 */ /* 0x000fe200078e0a00 */
[C---:B------:R-:W-:Y:S01]  /*04d0*/  IADD3 R7, PT, PT, R6.reuse, 0x7f, -R7 ;  /* 0x0000007f06077810 */ /* 0x040fe20007ffe807 */
[----:B------:R-:W-:Y:S02]  /*04e0*/  IMAD R0, R6, -0x800000, R8 ;  /* 0xff80000006007824 */ /* 0x000fe400078e0208 */
[----:B------:R-:W0:Y:S01]  /*04f0*/  MUFU.RCP R3, R9 ;  /* 0x0000000900037308 */ /* 0x000e220000001000 */
[----:B------:R-:W-:Y:S01]  /*0500*/  FADD.FTZ R11, -R9, -RZ ;  /* 0x800000ff090b7221 */ /* 0x000fe20000010100 */
[----:B------:R-:W-:-:S03]  /*0510*/  IMAD.IADD R7, R7, 0x1, R10 ;  /* 0x0000000107077824 */ /* 0x000fc600078e020a */
[----:B0-----:R-:W-:-:S04]  /*0520*/  FFMA R12, R3, R11, 1 ;  /* 0x3f800000030c7423 */ /* 0x001fc8000000000b */
        /* <DEDUP_REMOVED lines=8> */
[----:B------:R-:W-:-:S04]  /*05b0*/  IMAD.IADD R9, R3, 0x1, R7 ;  /* 0x0000000103097824 */ /* 0x000fc800078e0207 */
[----:B------:R-:W-:-:S05]  /*05c0*/  VIADD R3, R9, 0xffffffff ;  /* 0xffffffff09037836 */ /* 0x000fca0000000000 */
        /* <DEDUP_REMOVED lines=9> */
[CCC-:B------:R-:W-:Y:S01]  /*0660*/  FFMA.RZ R3, R12.reuse, R8.reuse, R13.reuse ;  /* 0x000000080c037223 */ /* 0x1c0fe2000000c00d */
[CCC-:B------:R-:W-:Y:S01]  /*0670*/  FFMA.RM R6, R12.reuse, R8.reuse, R13.reuse ;  /* 0x000000080c067223 */ /* 0x1c0fe2000000400d */
[C---:B------:R-:W-:Y:S02]  /*0680*/  ISETP.NE.AND P2, PT, R9.reuse, RZ, PT ;  /* 0x000000ff0900720c */ /* 0x040fe40003f45270 */
[----:B------:R-:W-:Y:S02]  /*0690*/  ISETP.NE.AND P1, PT, R9, RZ, PT ;  /* 0x000000ff0900720c */ /* 0x000fe40003f25270 */
[----:B------:R-:W-:Y:S01]  /*06a0*/  LOP3.LUT R7, R3, 0x7fffff, RZ, 0xc0, !PT ;  /* 0x007fffff03077812 */ /* 0x000fe200078ec0ff */
[----:B------:R-:W-:Y:S01]  /*06b0*/  FFMA.RP R3, R12, R8, R13 ;  /* 0x000000080c037223 */ /* 0x000fe2000000800d */
[----:B------:R-:W-:Y:S02]  /*06c0*/  VIADD R8, R9, 0x20 ;  /* 0x0000002009087836 */ /* 0x000fe40000000000 */
[----:B------:R-:W-:Y:S01]  /*06d0*/  LOP3.LUT R7, R7, 0x800000, RZ, 0xfc, !PT ;  /* 0x0080000007077812 */ /* 0x000fe200078efcff */
[----:B------:R-:W-:Y:S01]  /*06e0*/  IMAD.MOV R9, RZ, RZ, -R9 ;  /* 0x000000ffff097224 */ /* 0x000fe200078e0a09 */
[----:B------:R-:W-:-:S02]  /*06f0*/  FSETP.NEU.FTZ.AND P0, PT, R3, R6, PT ;  /* 0x000000060300720b */ /* 0x000fc40003f1d000 */
[----:B------:R-:W-:Y:S02]  /*0700*/  SHF.L.U32 R8, R7, R8, RZ ;  /* 0x0000000807087219 */ /* 0x000fe400000006ff */
[----:B------:R-:W-:Y:S02]  /*0710*/  SEL R6, R9, RZ, P2 ;  /* 0x000000ff09067207 */ /* 0x000fe40001000000 */
[----:B------:R-:W-:Y:S02]  /*0720*/  ISETP.NE.AND P1, PT, R8, RZ, P1 ;  /* 0x000000ff0800720c */ /* 0x000fe40000f25270 */
[----:B------:R-:W-:Y:S02]  /*0730*/  SHF.R.U32.HI R6, RZ, R6, R7 ;  /* 0x00000006ff067219 */ /* 0x000fe40000011607 */
[----:B------:R-:W-:Y:S02]  /*0740*/  PLOP3.LUT P0, PT, P0, P1, PT, 0xf8, 0x8f ;  /* 0x00000000008f781c */ /* 0x000fe40000703f70 */
[----:B------:R-:W-:-:S02]  /*0750*/  SHF.R.U32.HI R8, RZ, 0x1, R6 ;  /* 0x00000001ff087819 */ /* 0x000fc40000011606 */
[----:B------:R-:W-:-:S04]  /*0760*/  SEL R3, RZ, 0x1, !P0 ;  /* 0x00000001ff037807 */ /* 0x000fc80004000000 */
[----:B------:R-:W-:-:S04]  /*0770*/  LOP3.LUT R3, R3, 0x1, R8, 0xf8, !PT ;  /* 0x0000000103037812 */ /* 0x000fc800078ef808 */
[----:B------:R-:W-:-:S05]  /*0780*/  LOP3.LUT R3, R3, R6, RZ, 0xc0, !PT ;  /* 0x0000000603037212 */ /* 0x000fca00078ec0ff */
[----:B------:R-:W-:-:S05]  /*0790*/  IMAD.IADD R3, R8, 0x1, R3 ;  /* 0x0000000108037824 */ /* 0x000fca00078e0203 */
[----:B------:R-:W-:Y:S01]  /*07a0*/  LOP3.LUT R0, R3, R0, RZ, 0xfc, !PT ;  /* 0x0000000003007212 */ /* 0x000fe200078efcff */
[----:B------:R-:W-:Y:S06]  /*07b0*/  BRA `(.L_x_105) ;  /* 0x0000000000107947 */ /* 0x000fec0003800000 */
.L_x_104:
[----:B------:R-:W-:-:S04]  /*07c0*/  LOP3.LUT R0, R0, 0x80000000, RZ, 0xc0, !PT ;  /* 0x8000000000007812 */ /* 0x000fc800078ec0ff */
[----:B------:R-:W-:Y:S01]  /*07d0*/  LOP3.LUT R0, R0, 0x7f800000, RZ, 0xfc, !PT ;  /* 0x7f80000000007812 */ /* 0x000fe200078efcff */
[----:B------:R-:W-:Y:S06]  /*07e0*/  BRA `(.L_x_105) ;  /* 0x0000000000047947 */ /* 0x000fec0003800000 */
.L_x_103:
[----:B------:R-:W-:-:S07]  /*07f0*/  IMAD R0, R7, 0x800000, R0 ;  /* 0x0080000007007824 */ /* 0x000fce00078e0200 */
.L_x_105:
[----:B------:R-:W-:Y:S05]  /*0800*/  BSYNC.RECONVERGENT B2 ;  /* 0x0000000000027941 */ /* 0x000fea0003800200 */
.L_x_102:
[----:B------:R-:W-:Y:S05]  /*0810*/  BRA `(.L_x_106) ;  /* 0x0000000000207947 */ /* 0x000fea0003800000 */
.L_x_101:
[----:B------:R-:W-:-:S04]  /*0820*/  LOP3.LUT R0, R9, 0x80000000, R8, 0x48, !PT ;  /* 0x8000000009007812 */ /* 0x000fc800078e4808 */
[----:B------:R-:W-:Y:S01]  /*0830*/  LOP3.LUT R0, R0, 0x7f800000, RZ, 0xfc, !PT ;  /* 0x7f80000000007812 */ /* 0x000fe200078efcff */
[----:B------:R-:W-:Y:S06]  /*0840*/  BRA `(.L_x_106) ;  /* 0x0000000000147947 */ /* 0x000fec0003800000 */
.L_x_100:
[----:B------:R-:W-:Y:S01]  /*0850*/  LOP3.LUT R0, R9, 0x80000000, R8, 0x48, !PT ;  /* 0x8000000009007812 */ /* 0x000fe200078e4808 */
[----:B------:R-:W-:Y:S06]  /*0860*/  BRA `(.L_x_106) ;  /* 0x00000000000c7947 */ /* 0x000fec0003800000 */
.L_x_99:
[----:B------:R-:W0:Y:S01]  /*0870*/  MUFU.RSQ R0, -QNAN ;  /* 0xffc0000000007908 */ /* 0x000e220000001400 */
[----:B------:R-:W-:Y:S05]  /*0880*/  BRA `(.L_x_106) ;  /* 0x0000000000047947 */ /* 0x000fea0003800000 */
.L_x_98:
[----:B------:R-:W-:-:S07]  /*0890*/  FADD.FTZ R0, R0, R3 ;  /* 0x0000000300007221 */ /* 0x000fce0000010000 */
.L_x_106:
[----:B------:R-:W-:Y:S05]  /*08a0*/  BSYNC.RECONVERGENT B1 ;  /* 0x0000000000017941 */ /* 0x000fea0003800200 */
.L_x_96:
[----:B------:R-:W-:-:S04]  /*08b0*/  IMAD.MOV.U32 R3, RZ, RZ, 0x0 ;  /* 0x00000000ff037424 */ /* 0x000fc800078e00ff */
[----:B0-----:R-:W-:Y:S05]  /*08c0*/  RET.REL.NODEC R2 `(_Z5KdivCPffii) ;  /* 0xfffffff402cc7950 */ /* 0x001fea0003c3ffff */
.L_x_107:
        /* <DEDUP_REMOVED lines=11> */
.L_x_121:


//--------------------- .text._Z5KmultPiPfS_ii    --------------------------
	.section	.text._Z5KmultPiPfS_ii,"ax",@progbits
	.align	128
        .global         _Z5KmultPiPfS_ii
        .type           _Z5KmultPiPfS_ii,@function
        .size           _Z5KmultPiPfS_ii,(.L_x_129 - _Z5KmultPiPfS_ii)
        .other          _Z5KmultPiPfS_ii,@"STO_CUDA_ENTRY STV_DEFAULT"
_Z5KmultPiPfS_ii:
.text._Z5KmultPiPfS_ii:
[----:B------:R-:W-:Y:S01]  /*0000*/  LDC R1, c[0x0][0x37c] ;  /* 0x0000df00ff017b82 */ /* 0x000fe20000000800 */
[----:B------:R-:W0:Y:S07]  /*0010*/  S2R R2, SR_TID.Y ;  /* 0x0000000000027919 */ /* 0x000e2e0000002200 */
[----:B------:R-:W1:Y:S01]  /*0020*/  LDC R0, c[0x0][0x360] ;  /* 0x0000d800ff007b82 */ /* 0x000e620000000800 */
[----:B------:R-:W2:Y:S01]  /*0030*/  LDCU.64 UR6, c[0x0][0x398] ;  /* 0x00007300ff0677ac */ /* 0x000ea20008000a00 */
[----:B------:R-:W1:Y:S06]  /*0040*/  S2R R5, SR_TID.X ;  /* 0x0000000000057919 */ /* 0x000e6c0000002100 */
[----:B------:R-:W0:Y:S08]  /*0050*/  S2UR UR5, SR_CTAID.Y ;  /* 0x00000000000579c3 */ /* 0x000e300000002600 */
[----:B------:R-:W0:Y:S08]  /*0060*/  LDC R3, c[0x0][0x364] ;  /* 0x0000d900ff037b82 */ /* 0x000e300000000800 */
[----:B------:R-:W1:Y:S01]  /*0070*/  S2UR UR4, SR_CTAID.X ;  /* 0x00000000000479c3 */ /* 0x000e620000002500 */
[----:B0-----:R-:W-:-:S05]  /*0080*/  IMAD R3, R3, UR5, R2 ;  /* 0x0000000503037c24 */ /* 0x001fca000f8e0202 */
[----:B--2---:R-:W-:Y:S01]  /*0090*/  ISETP.GE.AND P0, PT, R3, UR7, PT ;  /* 0x0000000703007c0c */ /* 0x004fe2000bf06270 */
[----:B-1----:R-:W-:-:S04]  /*00a0*/  IMAD R0, R0, UR4, R5 ;  /* 0x0000000400007c24 */ /* 0x002fc8000f8e0205 */
[----:B------:R-:W-:Y:S01]  /*00b0*/  IMAD R9, R3, UR6, R0 ;  /* 0x0000000603097c24 */ /* 0x000fe2000f8e0200 */
[----:B------:R-:W-:-:S13]  /*00c0*/  ISETP.GE.OR P0, PT, R0, UR6, P0 ;  /* 0x0000000600007c0c */ /* 0x000fda0008706670 */
[----:B------:R-:W-:Y:S05]  /*00d0*/  @P0 EXIT ;  /* 0x000000000000094d */ /* 0x000fea0003800000 */
[----:B------:R-:W0:Y:S01]  /*00e0*/  LDC.64 R2, c[0x0][0x380] ;  /* 0x0000e000ff027b82 */ /* 0x000e220000000a00 */
[----:B------:R-:W1:Y:S07]  /*00f0*/  LDCU.64 UR4, c[0x0][0x358] ;  /* 0x00006b00ff0477ac */ /* 0x000e6e0008000a00 */
[----:B------:R-:W2:Y:S08]  /*0100*/  LDC.64 R4, c[0x0][0x388] ;  /* 0x0000e200ff047b82 */ /* 0x000eb00000000a00 */
[----:B------:R-:W3:Y:S01]  /*0110*/  LDC.64 R6, c[0x0][0x390] ;  /* 0x0000e400ff067b82 */ /* 0x000ee20000000a00 */
[----:B0-----:R-:W-:-:S06]  /*0120*/  IMAD.WIDE R2, R9, 0x4, R2 ;  /* 0x0000000409027825 */ /* 0x001fcc00078e0202 */
[----:B-1----:R-:W4:Y:S01]  /*0130*/  LDG.E R2, desc[UR4][R2.64] ;  /* 0x0000000402027981 */ /* 0x002f22000c1e1900 */
[----:B--2---:R-:W-:-:S06]  /*0140*/  IMAD.WIDE R4, R9, 0x4, R4 ;  /* 0x0000000409047825 */ /* 0x004fcc00078e0204 */
[----:B------:R-:W2:Y:S01]  /*0150*/  LDG.E R5, desc[UR4][R4.64] ;  /* 0x0000000404057981 */ /* 0x000ea2000c1e1900 */
[----:B---3--:R-:W-:Y:S01]  /*0160*/  IMAD.WIDE R6, R9, 0x4, R6 ;  /* 0x0000000409067825 */ /* 0x008fe200078e0206 */
[----:B----4-:R-:W-:-:S05]  /*0170*/  I2FP.F32.S32 R0, R2 ;  /* 0x0000000200007245 */ /* 0x010fca0000201400 */
[----:B--2---:R-:W-:-:S04]  /*0180*/  FMUL R0, R0, R5 ;  /* 0x0000000500007220 */ /* 0x004fc80000400000 */
[----:B------:R-:W0:Y:S02]  /*0190*/  F2I.TRUNC.NTZ R11, R0 ;  /* 0x00000000000b7305 */ /* 0x000e24000020f100 */
[----:B0-----:R-:W-:Y:S01]  /*01a0*/  STG.E desc[UR4][R6.64], R11 ;  /* 0x0000000b06007986 */ /* 0x001fe2000c101904 */
[----:B------:R-:W-:Y:S05]  /*01b0*/  EXIT ;  /* 0x000000000000794d */ /* 0x000fea0003800000 */
.L_x_108:
        /* <DEDUP_REMOVED lines=12> */
.L_x_129:


//--------------------- .text._Z4KsumPfPiS_ii     --------------------------
	.section	.text._Z4KsumPfPiS_ii,"ax",@progbits
	.align	128
        .global         _Z4KsumPfPiS_ii
        .type           _Z4KsumPfPiS_ii,@function
        .size           _Z4KsumPfPiS_ii,(.L_x_130 - _Z4KsumPfPiS_ii)
        .other          _Z4KsumPfPiS_ii,@"STO_CUDA_ENTRY STV_DEFAULT"
_Z4KsumPfPiS_ii:
.text._Z4KsumPfPiS_ii:
        /* <DEDUP_REMOVED lines=22> */
[----:B----4-:R-:W-:Y:S08]  /*0160*/  F2F.F64.F32 R4, R2 ;  /* 0x0000000200047310 */ /* 0x010ff00000201800 */
[----:B--2---:R-:W0:Y:S02]  /*0170*/  I2F.F64 R8, R6 ;  /* 0x0000000600087312 */ /* 0x004e240000201c00 */
[----:B0-----:R-:W-:-:S10]  /*0180*/  DADD R4, R4, R8 ;  /* 0x0000000004047229 */ /* 0x001fd40000000008 */
[----:B------:R-:W0:Y:S01]  /*0190*/  F2I.F64.TRUNC R4, R4 ;  /* 0x0000000400047311 */ /* 0x000e22000030d100 */
[----:B---3--:R-:W-:Y:S01]  /*01a0*/  IMAD.WIDE R8, R13, 0x4, R10 ;  /* 0x000000040d087825 */ /* 0x008fe200078e020a */
[----:B0-----:R-:W-:-:S05]  /*01b0*/  I2FP.F32.S32 R11, R4 ;  /* 0x00000004000b7245 */ /* 0x001fca0000201400 */
[----:B------:R-:W-:Y:S01]  /*01c0*/  STG.E desc[UR4][R8.64], R11 ;  /* 0x0000000b08007986 */ /* 0x000fe2000c101904 */
[----:B------:R-:W-:Y:S05]  /*01d0*/  EXIT ;  /* 0x000000000000794d */ /* 0x000fea0003800000 */
.L_x_109:
        /* <DEDUP_REMOVED lines=10> */
.L_x_130:


//--------------------- .text._Z7KsumallPfPPiiii  --------------------------
	.section	.text._Z7KsumallPfPPiiii,"ax",@progbits
	.align	128
        .global         _Z7KsumallPfPPiiii
        .type           _Z7KsumallPfPPiiii,@function
        .size           _Z7KsumallPfPPiiii,(.L_x_131 - _Z7KsumallPfPPiiii)
        .other          _Z7KsumallPfPPiiii,@"STO_CUDA_ENTRY STV_DEFAULT"
_Z7KsumallPfPPiiii:
.text._Z7KsumallPfPPiiii:
        /* <DEDUP_REMOVED lines=11> */
[----:B-1----:R-:W-:-:S05]  /*00b0*/  IMAD R0, R0, UR4, R5 ;  /* 0x0000000400007c24 */ /* 0x002fca000f8e0205 */
[----:B---3--:R-:W-:Y:S01]  /*00c0*/  ISETP.GE.OR P0, PT, R0, UR6, P0 ;  /* 0x0000000600007c0c */ /* 0x008fe20008706670 */
[----:B------:R-:W-:-:S12]  /*00d0*/  IMAD R0, R3, UR6, R0 ;  /* 0x0000000603007c24 */ /* 0x000fd8000f8e0200 */
[----:B------:R-:W-:Y:S05]  /*00e0*/  @P0 EXIT ;  /* 0x000000000000094d */ /* 0x000fea0003800000 */
[----:B------:R-:W0:Y:S01]  /*00f0*/  LDCU UR6, c[0x0][0x390] ;  /* 0x00007200ff0677ac */ /* 0x000e220008000800 */
[----:B------:R-:W-:Y:S01]  /*0100*/  HFMA2 R13, -RZ, RZ, 0, 0 ;  /* 0x00000000ff0d7431 */ /* 0x000fe200000001ff */
[----:B------:R-:W1:Y:S01]  /*0110*/  LDCU.64 UR10, c[0x0][0x358] ;  /* 0x00006b00ff0a77ac */ /* 0x000e620008000a00 */
[----:B0-----:R-:W-:-:S09]  /*0120*/  UISETP.GE.AND UP0, UPT, UR6, 0x1, UPT ;  /* 0x000000010600788c */ /* 0x001fd2000bf06270 */
[----:B-1----:R-:W-:Y:S05]  /*0130*/  BRA.U !UP0, `(.L_x_110) ;  /* 0x0000000d08087547 */ /* 0x002fea000b800000 */
[----:B------:R-:W-:Y:S01]  /*0140*/  UISETP.GE.U32.AND UP1, UPT, UR6, 0x10, UPT ;  /* 0x000000100600788c */ /* 0x000fe2000bf26070 */
[----:B------:R-:W-:Y:S01]  /*0150*/  MOV R2, RZ ;  /* 0x000000ff00027202 */ /* 0x000fe20000000f00 */
[----:B------:R-:W-:Y:S01]  /*0160*/  ULOP3.LUT UR7, UR6, 0xf, URZ, 0xc0, !UPT ;  /* 0x0000000f06077892 */ /* 0x000fe2000f8ec0ff */
[----:B------:R-:W-:-:S03]  /*0170*/  CS2R R12, SRZ ;  /* 0x00000000000c7805 */ /* 0x000fc6000001ff00 */
[----:B------:R-:W-:-:S03]  /*0180*/  UISETP.NE.AND UP0, UPT, UR7, URZ, UPT ;  /* 0x000000ff0700728c */ /* 0x000fc6000bf05270 */
[----:B------:R-:W-:Y:S08]  /*0190*/  BRA.U !UP1, `(.L_x_111) ;  /* 0x0000000509787547 */ /* 0x000ff0000b800000 */
[----:B------:R-:W0:Y:S01]  /*01a0*/  LDCU.64 UR4, c[0x0][0x388] ;  /* 0x00007100ff0477ac */ /* 0x000e220008000a00 */
[----:B------:R-:W-:Y:S01]  /*01b0*/  CS2R R12, SRZ ;  /* 0x00000000000c7805 */ /* 0x000fe2000001ff00 */
[----:B------:R-:W-:-:S04]  /*01c0*/  ULOP3.LUT UR8, UR6, 0x7ffffff0, URZ, 0xc0, !UPT ;  /* 0x7ffffff006087892 */ /* 0x000fc8000f8ec0ff */
[----:B------:R-:W-:Y:S02]  /*01d0*/  UIADD3 UR9, UPT, UPT, -UR8, URZ, URZ ;  /* 0x000000ff08097290 */ /* 0x000fe4000fffe1ff */
[----:B------:R-:W-:Y:S01]  /*01e0*/  MOV R2, UR8 ;  /* 0x0000000800027c02 */ /* 0x000fe20008000f00 */
[----:B0-----:R-:W-:-:S04]  /*01f0*/  UIADD3 UR4, UP1, UPT, UR4, 0x40, URZ ;  /* 0x0000004004047890 */ /* 0x001fc8000ff3e0ff */
[----:B------:R-:W-:Y:S02]  /*0200*/  UIADD3.X UR5, UPT, UPT, URZ, UR5, URZ, UP1, !UPT ;  /* 0x00000005ff057290 */ /* 0x000fe40008ffe4ff */
[----:B------:R-:W-:-:S04]  /*0210*/  MOV R10, UR4 ;  /* 0x00000004000a7c02 */ /* 0x000fc80008000f00 */
[----:B------:R-:W-:-:S07]  /*0220*/  MOV R11, UR5 ;  /* 0x00000005000b7c02 */ /* 0x000fce0008000f00 */
.L_x_112:
[----:B------:R-:W2:Y:S04]  /*0230*/  LDG.E.64 R6, desc[UR10][R10.64+-0x40] ;  /* 0xffffc00a0a067981 */ /* 0x000ea8000c1e1b00 */
[----:B------:R-:W3:Y:S04]  /*0240*/  LDG.E.64 R24, desc[UR10][R10.64+-0x30] ;  /* 0xffffd00a0a187981 */ /* 0x000ee8000c1e1b00 */
[----:B------:R-:W4:Y:S04]  /*0250*/  LDG.E.64 R4, desc[UR10][R10.64+-0x28] ;  /* 0xffffd80a0a047981 */ /* 0x000f28000c1e1b00 */
[----:B------:R-:W5:Y:S04]  /*0260*/  LDG.E.64 R20, desc[UR10][R10.64+-0x20] ;  /* 0xffffe00a0a147981 */ /* 0x000f68000c1e1b00 */
[----:B------:R-:W5:Y:S04]  /*0270*/  LDG.E.64 R18, desc[UR10][R10.64+-0x18] ;  /* 0xffffe80a0a127981 */ /* 0x000f68000c1e1b00 */
[----:B------:R-:W5:Y:S04]  /*0280*/  LDG.E.64 R8, desc[UR10][R10.64+-0x10] ;  /* 0xfffff00a0a087981 */ /* 0x000f68000c1e1b00 */
[----:B------:R-:W5:Y:S04]  /*0290*/  LDG.E.64 R16, desc[UR10][R10.64+-0x8] ;  /* 0xfffff80a0a107981 */ /* 0x000f68000c1e1b00 */
[----:B------:R-:W5:Y:S04]  /*02a0*/  LDG.E.64 R14, desc[UR10][R10.64+0x8] ;  /* 0x0000080a0a0e7981 */ /* 0x000f68000c1e1b00 */
[----:B------:R-:W5:Y:S04]  /*02b0*/  LDG.E.64 R26, desc[UR10][R10.64+-0x38] ;  /* 0xffffc80a0a1a7981 */ /* 0x000f68000c1e1b00 */
[----:B------:R-:W5:Y:S01]  /*02c0*/  LDG.E.64 R28, desc[UR10][R10.64+0x18] ;  /* 0x0000180a0a1c7981 */ /* 0x000f62000c1e1b00 */
[----:B--2---:R-:W-:-:S03]  /*02d0*/  IMAD.WIDE R22, R0, 0x4, R6 ;  /* 0x0000000400167825 */ /* 0x004fc600078e0206 */
[----:B------:R-:W2:Y:S01]  /*02e0*/  LDG.E.64 R6, desc[UR10][R10.64] ;  /* 0x0000000a0a067981 */ /* 0x000ea2000c1e1b00 */
[----:B---3--:R-:W-:-:S03]  /*02f0*/  IMAD.WIDE R24, R0, 0x4, R24 ;  /* 0x0000000400187825 */ /* 0x008fc600078e0218 */
[----:B------:R-:W3:Y:S01]  /*0300*/  LDG.E R3, desc[UR10][R22.64] ;  /* 0x0000000a16037981 */ /* 0x000ee2000c1e1900 */
[----:B----4-:R-:W-:-:S03]  /*0310*/  IMAD.WIDE R4, R0, 0x4, R4 ;  /* 0x0000000400047825 */ /* 0x010fc600078e0204 */
[----:B------:R-:W4:Y:S04]  /*0320*/  LDG.E R25, desc[UR10][R24.64] ;  /* 0x0000000a18197981 */ /* 0x000f28000c1e1900 */
[----:B------:R0:W3:Y:S04]  /*0330*/  LDG.E R24, desc[UR10][R4.64] ;  /* 0x0000000a04187981 */ /* 0x0000e8000c1e1900 */
[----:B------:R-:W0:Y:S01]  /*0340*/  LDG.E.64 R4, desc[UR10][R10.64+0x10] ;  /* 0x0000100a0a047981 */ /* 0x000e22000c1e1b00 */
[----:B-----5:R-:W-:-:S05]  /*0350*/  IMAD.WIDE R20, R0, 0x4, R20 ;  /* 0x0000000400147825 */ /* 0x020fca00078e0214 */
[----:B------:R1:W5:Y:S01]  /*0360*/  LDG.E R23, desc[UR10][R20.64] ;  /* 0x0000000a14177981 */ /* 0x000362000c1e1900 */
[----:B------:R-:W-:-:S04]  /*0370*/  IMAD.WIDE R18, R0, 0x4, R18 ;  /* 0x0000000400127825 */ /* 0x000fc800078e0212 */
[C---:B------:R-:W-:Y:S01]  /*0380*/  IMAD.WIDE R8, R0.reuse, 0x4, R8 ;  /* 0x0000000400087825 */ /* 0x040fe200078e0208 */
[----:B------:R1:W5:Y:S04]  /*0390*/  LDG.E R22, desc[UR10][R18.64] ;  /* 0x0000000a12167981 */ /* 0x000368000c1e1900 */
[----:B------:R-:W1:Y:S01]  /*03a0*/  LDG.E.64 R20, desc[UR10][R10.64+0x20] ;  /* 0x0000200a0a147981 */ /* 0x000e62000c1e1b00 */
[----:B------:R-:W-:-:S03]  /*03b0*/  IMAD.WIDE R16, R0, 0x4, R16 ;  /* 0x0000000400107825 */ /* 0x000fc600078e0210 */
[----:B------:R-:W5:Y:S04]  /*03c0*/  LDG.E R9, desc[UR10][R8.64] ;  /* 0x0000000a08097981 */ /* 0x000f68000c1e1900 */
[----:B------:R-:W4:Y:S01]  /*03d0*/  LDG.E.64 R18, desc[UR10][R10.64+0x28] ;  /* 0x0000280a0a127981 */ /* 0x000f22000c1e1b00 */
[----:B------:R-:W-:-:S03]  /*03e0*/  IMAD.WIDE R14, R0, 0x4, R14 ;  /* 0x00000004000e7825 */ /* 0x000fc600078e020e */
[----:B------:R4:W5:Y:S04]  /*03f0*/  LDG.E R8, desc[UR10][R16.64] ;  /* 0x0000000a10087981 */ /* 0x000968000c1e1900 */
[----:B------:R-:W3:Y:S01]  /*0400*/  LDG.E.64 R16, desc[UR10][R10.64+0x30] ;  /* 0x0000300a0a107981 */ /* 0x000ee2000c1e1b00 */
[----:B------:R-:W-:-:S06]  /*0410*/  IMAD.WIDE R26, R0, 0x4, R26 ;  /* 0x00000004001a7825 */ /* 0x000fcc00078e021a */
[----:B------:R-:W5:Y:S01]  /*0420*/  LDG.E R26, desc[UR10][R26.64] ;  /* 0x0000000a1a1a7981 */ /* 0x000f62000c1e1900 */
[----:B--2---:R-:W-:-:S06]  /*0430*/  IMAD.WIDE R6, R0, 0x4, R6 ;  /* 0x0000000400067825 */ /* 0x004fcc00078e0206 */
[----:B------:R-:W2:Y:S04]  /*0440*/  LDG.E R7, desc[UR10][R6.64] ;  /* 0x0000000a06077981 */ /* 0x000ea8000c1e1900 */
[----:B------:R-:W2:Y:S04]  /*0450*/  LDG.E R6, desc[UR10][R14.64] ;  /* 0x0000000a0e067981 */ /* 0x000ea8000c1e1900 */
[----:B------:R-:W2:Y:S01]  /*0460*/  LDG.E.64 R14, desc[UR10][R10.64+0x38] ;  /* 0x0000380a0a0e7981 */ /* 0x000ea2000c1e1b00 */
[----:B0-----:R-:W-:-:S06]  /*0470*/  IMAD.WIDE R4, R0, 0x4, R4 ;  /* 0x0000000400047825 */ /* 0x001fcc00078e0204 */
[----:B------:R-:W2:Y:S01]  /*0480*/  LDG.E R5, desc[UR10][R4.64] ;  /* 0x0000000a04057981 */ /* 0x000ea2000c1e1900 */
[----:B------:R-:W-:-:S05]  /*0490*/  IMAD.WIDE R28, R0, 0x4, R28 ;  /* 0x00000004001c7825 */ /* 0x000fca00078e021c */
[----:B------:R0:W2:Y:S01]  /*04a0*/  LDG.E R4, desc[UR10][R28.64] ;  /* 0x0000000a1c047981 */ /* 0x0000a2000c1e1900 */
[----:B-1----:R-:W-:-:S06]  /*04b0*/  IMAD.WIDE R20, R0, 0x4, R20 ;  /* 0x0000000400147825 */ /* 0x002fcc00078e0214 */
[----:B------:R-:W2:Y:S01]  /*04c0*/  LDG.E R20, desc[UR10][R20.64] ;  /* 0x0000000a14147981 */ /* 0x000ea2000c1e1900 */
[----:B----4-:R-:W-:-:S06]  /*04d0*/  IMAD.WIDE R18, R0, 0x4, R18 ;  /* 0x0000000400127825 */ /* 0x010fcc00078e0212 */
[----:B------:R-:W4:Y:S01]  /*04e0*/  LDG.E R18, desc[UR10][R18.64] ;  /* 0x0000000a12127981 */ /* 0x000f22000c1e1900 */
[----:B---3--:R-:W-:-:S06]  /*04f0*/  IMAD.WIDE R16, R0, 0x4, R16 ;  /* 0x0000000400107825 */ /* 0x008fcc00078e0210 */
[----:B------:R-:W3:Y:S01]  /*0500*/  LDG.E R16, desc[UR10][R16.64] ;  /* 0x0000000a10107981 */ /* 0x000ee2000c1e1900 */
[----:B-----5:R-:W-:Y:S08]  /*0510*/  I2F.F64 R26, R26 ;  /* 0x0000001a001a7312 */ /* 0x020ff00000201c00 */
[----:B0-----:R-:W-:Y:S08]  /*0520*/  I2F.F64 R28, R25 ;  /* 0x00000019001c7312 */ /* 0x001ff00000201c00 */
[----:B------:R-:W-:Y:S01]  /*0530*/  I2F.F64 R24, R24 ;  /* 0x0000001800187312 */ /* 0x000fe20000201c00 */
[----:B--2---:R-:W-:-:S05]  /*0540*/  IMAD.WIDE R14, R0, 0x4, R14 ;  /* 0x00000004000e7825 */ /* 0x004fca00078e020e */
[----:B------:R0:W2:Y:S02]  /*0550*/  LDG.E R17, desc[UR10][R14.64] ;  /* 0x0000000a0e117981 */ /* 0x0000a4000c1e1900 */
[----:B0-----:R-:W0:Y:S02]  /*0560*/  I2F.F64 R14, R3 ;  /* 0x00000003000e7312 */ /* 0x001e240000201c00 */
[----:B0-----:R-:W-:-:S08]  /*0570*/  DADD R12, R14, R12 ;  /* 0x000000000e0c7229 */ /* 0x001fd0000000000c */
[----:B------:R-:W-:-:S08]  /*0580*/  DADD R12, R12, R26 ;  /* 0x000000000c0c7229 */ /* 0x000fd0000000001a */
[----:B------:R-:W-:Y:S01]  /*0590*/  DADD R12, R12, R28 ;  /* 0x000000000c0c7229 */ /* 0x000fe2000000001c */
[----:B------:R-:W0:Y:S07]  /*05a0*/  I2F.F64 R28, R23 ;  /* 0x00000017001c7312 */ /* 0x000e2e0000201c00 */
[----:B------:R-:W-:Y:S01]  /*05b0*/  DADD R12, R12, R24 ;  /* 0x000000000c0c7229 */ /* 0x000fe20000000018 */
[----:B------:R-:W1:Y:S07]  /*05c0*/  I2F.F64 R22, R22 ;  /* 0x0000001600167312 */ /* 0x000e6e0000201c00 */
[----:B0-----:R-:W-:Y:S01]  /*05d0*/  DADD R12, R12, R28 ;  /* 0x000000000c0c7229 */ /* 0x001fe2000000001c */
[----:B------:R-:W0:Y:S07]  /*05e0*/  I2F.F64 R14, R9 ;  /* 0x00000009000e7312 */ /* 0x000e2e0000201c00 */
[----:B-1----:R-:W-:Y:S01]  /*05f0*/  DADD R12, R12, R22 ;  /* 0x000000000c0c7229 */ /* 0x002fe20000000016 */
[----:B------:R-:W1:Y:S07]  /*0600*/  I2F.F64 R26, R8 ;  /* 0x00000008001a7312 */ /* 0x000e6e0000201c00 */
[----:B0-----:R-:W-:-:S02]  /*0610*/  DADD R14, R12, R14 ;  /* 0x000000000c0e7229 */ /* 0x001fc4000000000e */
[----:B------:R-:W0:Y:S06]  /*0620*/  I2F.F64 R12, R7 ;  /* 0x00000007000c7312 */ /* 0x000e2c0000201c00 */
[----:B-1----:R-:W-:Y:S02]  /*0630*/  DADD R14, R14, R26 ;  /* 0x000000000e0e7229 */ /* 0x002fe4000000001a */
[----:B------:R-:W1:Y:S06]  /*0640*/  I2F.F64 R24, R6 ;  /* 0x0000000600187312 */ /* 0x000e6c0000201c00 */
[----:B0-----:R-:W-:-:S02]  /*0650*/  DADD R12, R14, R12 ;  /* 0x000000000e0c7229 */ /* 0x001fc4000000000c */
[----:B------:R-:W0:Y:S06]  /*0660*/  I2F.F64 R14, R5 ;  /* 0x00000005000e7312 */ /* 0x000e2c0000201c00 */
[----:B-1----:R-:W-:Y:S02]  /*0670*/  DADD R12, R12, R24 ;  /* 0x000000000c0c7229 */ /* 0x002fe40000000018 */
[----:B------:R-:W1:Y:S06]  /*0680*/  I2F.F64 R22, R4 ;  /* 0x0000000400167312 */ /* 0x000e6c0000201c00 */
[----:B0-----:R-:W-:-:S02]  /*0690*/  DADD R12, R12, R14 ;  /* 0x000000000c0c7229 */ /* 0x001fc4000000000e */
[----:B------:R-:W0:Y:S06]  /*06a0*/  I2F.F64 R20, R20 ;  /* 0x0000001400147312 */ /* 0x000e2c0000201c00 */
[----:B-1----:R-:W-:Y:S02]  /*06b0*/  DADD R12, R12, R22 ;  /* 0x000000000c0c7229 */ /* 0x002fe40000000016 */
[----:B----4-:R-:W1:Y:S06]  /*06c0*/  I2F.F64 R18, R18 ;  /* 0x0000001200127312 */ /* 0x010e6c0000201c00 */
[----:B0-----:R-:W-:-:S02]  /*06d0*/  DADD R12, R12, R20 ;  /* 0x000000000c0c7229 */ /* 0x001fc40000000014 */
[----:B---3--:R-:W0:Y:S01]  /*06e0*/  I2F.F64 R8, R16 ;  /* 0x0000001000087312 */ /* 0x008e220000201c00 */
[----:B------:R-:W-:-:S05]  /*06f0*/  UIADD3 UR9, UPT, UPT, UR9, 0x10, URZ ;  /* 0x0000001009097890 */ /* 0x000fca000fffe0ff */
[----:B-1----:R-:W-:Y:S01]  /*0700*/  DADD R12, R12, R18 ;  /* 0x000000000c0c7229 */ /* 0x002fe20000000012 */
[----:B------:R-:W-:Y:S01]  /*0710*/  UISETP.NE.AND UP1, UPT, UR9, URZ, UPT ;  /* 0x000000ff0900728c */ /* 0x000fe2000bf25270 */
[----:B------:R-:W-:-:S06]  /*0720*/  IADD3 R10, P0, PT, R10, 0x80, RZ ;  /* 0x000000800a0a7810 */ /* 0x000fcc0007f1e0ff */
[----:B0-----:R-:W-:Y:S01]  /*0730*/  DADD R12, R12, R8 ;  /* 0x000000000c0c7229 */ /* 0x001fe20000000008 */
[----:B------:R-:W-:Y:S01]  /*0740*/  IADD3.X R11, PT, PT, RZ, R11, RZ, P0, !PT ;  /* 0x0000000bff0b7210 */ /* 0x000fe200007fe4ff */
[----:B--2---:R-:W0:Y:S06]  /*0750*/  I2F.F64 R6, R17 ;  /* 0x0000001100067312 */ /* 0x004e2c0000201c00 */
[----:B0-----:R-:W-:Y:S01]  /*0760*/  DADD R12, R12, R6 ;  /* 0x000000000c0c7229 */ /* 0x001fe20000000006 */
[----:B------:R-:W-:Y:S10]  /*0770*/  BRA.U UP1, `(.L_x_112) ;  /* 0xfffffff901ac7547 */ /* 0x000ff4000b83ffff */
.L_x_111:
[----:B------:R-:W-:Y:S05]  /*0780*/  BRA.U !UP0, `(.L_x_113) ;  /* 0x00000005086c7547 */ /* 0x000fea000b800000 */
[----:B------:R-:W-:Y:S02]  /*0790*/  UISETP.GE.U32.AND UP0, UPT, UR7, 0x8, UPT ;  /* 0x000000080700788c */ /* 0x000fe4000bf06070 */
[----:B------:R-:W-:-:S04]  /*07a0*/  ULOP3.LUT UR5, UR6, 0x7, URZ, 0xc0, !UPT ;  /* 0x0000000706057892 */ /* 0x000fc8000f8ec0ff */
[----:B------:R-:W-:-:S03]  /*07b0*/  UISETP.NE.AND UP1, UPT, UR5, URZ, UPT ;  /* 0x000000ff0500728c */ /* 0x000fc6000bf25270 */
[----:B------:R-:W-:Y:S08]  /*07c0*/  BRA.U !UP0, `(.L_x_114) ;  /* 0x0000000108ac7547 */ /* 0x000ff0000b800000 */
[----:B------:R-:W0:Y:S02]  /*07d0*/  LDC.64 R20, c[0x0][0x388] ;  /* 0x0000e200ff147b82 */ /* 0x000e240000000a00 */
[----:B0-----:R-:W-:-:S05]  /*07e0*/  IMAD.WIDE.U32 R20, R2, 0x8, R20 ;  /* 0x0000000802147825 */ /* 0x001fca00078e0014 */
[----:B------:R-:W2:Y:S04]  /*07f0*/  LDG.E.64 R18, desc[UR10][R20.64] ;  /* 0x0000000a14127981 */ /* 0x000ea8000c1e1b00 */
[----:B------:R-:W3:Y:S04]  /*0800*/  LDG.E.64 R24, desc[UR10][R20.64+0x8] ;  /* 0x0000080a14187981 */ /* 0x000ee8000c1e1b00 */
[----:B------:R-:W4:Y:S04]  /*0810*/  LDG.E.64 R16, desc[UR10][R20.64+0x10] ;  /* 0x0000100a14107981 */ /* 0x000f28000c1e1b00 */
[----:B------:R-:W5:Y:S04]  /*0820*/  LDG.E.64 R14, desc[UR10][R20.64+0x18] ;  /* 0x0000180a140e7981 */ /* 0x000f68000c1e1b00 */
[----:B------:R-:W5:Y:S04]  /*0830*/  LDG.E.64 R10, desc[UR10][R20.64+0x20] ;  /* 0x0000200a140a7981 */ /* 0x000f68000c1e1b00 */
[----:B------:R-:W5:Y:S04]  /*0840*/  LDG.E.64 R8, desc[UR10][R20.64+0x28] ;  /* 0x0000280a14087981 */ /* 0x000f68000c1e1b00 */
[----:B------:R-:W5:Y:S04]  /*0850*/  LDG.E.64 R6, desc[UR10][R20.64+0x30] ;  /* 0x0000300a14067981 */ /* 0x000f68000c1e1b00 */
[----:B------:R-:W5:Y:S01]  /*0860*/  LDG.E.64 R4, desc[UR10][R20.64+0x38] ;  /* 0x0000380a14047981 */ /* 0x000f62000c1e1b00 */
[----:B--2---:R-:W-:-:S05]  /*0870*/  IMAD.WIDE R22, R0, 0x4, R18 ;  /* 0x0000000400167825 */ /* 0x004fca00078e0212 */
[----:B------:R-:W2:Y:S01]  /*0880*/  LDG.E R3, desc[UR10][R22.64] ;  /* 0x0000000a16037981 */ /* 0x000ea2000c1e1900 */
[----:B---3--:R-:W-:-:S04]  /*0890*/  IMAD.WIDE R18, R0, 0x4, R24 ;  /* 0x0000000400127825 */ /* 0x008fc800078e0218 */
[C---:B----4-:R-:W-:Y:S02]  /*08a0*/  IMAD.WIDE R16, R0.reuse, 0x4, R16 ;  /* 0x0000000400107825 */ /* 0x050fe400078e0210 */
[----:B------:R-:W3:Y:S02]  /*08b0*/  LDG.E R18, desc[UR10][R18.64] ;  /* 0x0000000a12127981 */ /* 0x000ee4000c1e1900 */
[C---:B-----5:R-:W-:Y:S02]  /*08c0*/  IMAD.WIDE R14, R0.reuse, 0x4, R14 ;  /* 0x00000004000e7825 */ /* 0x060fe400078e020e */
[----:B------:R-:W4:Y:S02]  /*08d0*/  LDG.E R16, desc[UR10][R16.64] ;  /* 0x0000000a10107981 */ /* 0x000f24000c1e1900 */
[C---:B------:R-:W-:Y:S02]  /*08e0*/  IMAD.WIDE R10, R0.reuse, 0x4, R10 ;  /* 0x00000004000a7825 */ /* 0x040fe400078e020a */
[----:B------:R-:W5:Y:S02]  /*08f0*/  LDG.E R14, desc[UR10][R14.64] ;  /* 0x0000000a0e0e7981 */ /* 0x000f64000c1e1900 */
[----:B------:R-:W-:-:S02]  /*0900*/  IMAD.WIDE R8, R0, 0x4, R8 ;  /* 0x0000000400087825 */ /* 0x000fc400078e0208 */
[----:B------:R-:W5:Y:S02]  /*0910*/  LDG.E R10, desc[UR10][R10.64] ;  /* 0x0000000a0a0a7981 */ /* 0x000f64000c1e1900 */
[C---:B------:R-:W-:Y:S02]  /*0920*/  IMAD.WIDE R6, R0.reuse, 0x4, R6 ;  /* 0x0000000400067825 */ /* 0x040fe400078e0206 */
[----:B------:R-:W5:Y:S02]  /*0930*/  LDG.E R8, desc[UR10][R8.64] ;  /* 0x0000000a08087981 */ /* 0x000f64000c1e1900 */
[----:B------:R-:W-:Y:S02]  /*0940*/  IMAD.WIDE R4, R0, 0x4, R4 ;  /* 0x0000000400047825 */ /* 0x000fe400078e0204 */
[----:B------:R-:W5:Y:S04]  /*0950*/  LDG.E R6, desc[UR10][R6.64] ;  /* 0x0000000a06067981 */ /* 0x000f68000c1e1900 */
[----:B------:R-:W5:Y:S01]  /*0960*/  LDG.E R4, desc[UR10][R4.64] ;  /* 0x0000000a04047981 */ /* 0x000f62000c1e1900 */
[----:B------:R-:W-:Y:S01]  /*0970*/  IADD3 R2, PT, PT, R2, 0x8, RZ ;  /* 0x0000000802027810 */ /* 0x000fe20007ffe0ff */
[----:B--2---:R-:W0:Y:S08]  /*0980*/  I2F.F64 R20, R3 ;  /* 0x0000000300147312 */ /* 0x004e300000201c00 */
[----:B---3--:R-:W1:Y:S01]  /*0990*/  I2F.F64 R18, R18 ;  /* 0x0000001200127312 */ /* 0x008e620000201c00 */
[----:B0-----:R-:W-:-:S07]  /*09a0*/  DADD R20, R12, R20 ;  /* 0x000000000c147229 */ /* 0x001fce0000000014 */
[----:B----4-:R-:W0:Y:S01]  /*09b0*/  I2F.F64 R16, R16 ;  /* 0x0000001000107312 */ /* 0x010e220000201c00 */
[----:B-1----:R-:W-:-:S07]  /*09c0*/  DADD R20, R20, R18 ;  /* 0x0000000014147229 */ /* 0x002fce0000000012 */
[----:B-----5:R-:W1:Y:S01]  /*09d0*/  I2F.F64 R14, R14 ;  /* 0x0000000e000e7312 */ /* 0x020e620000201c00 */
[----:B0-----:R-:W-:-:S07]  /*09e0*/  DADD R20, R20, R16 ;  /* 0x0000000014147229 */ /* 0x001fce0000000010 */
[----:B------:R-:W0:Y:S01]  /*09f0*/  I2F.F64 R10, R10 ;  /* 0x0000000a000a7312 */ /* 0x000e220000201c00 */
[----:B-1----:R-:W-:-:S07]  /*0a00*/  DADD R20, R20, R14 ;  /* 0x0000000014147229 */ /* 0x002fce000000000e */
[----:B------:R-:W1:Y:S01]  /*0a10*/  I2F.F64 R8, R8 ;  /* 0x0000000800087312 */ /* 0x000e620000201c00 */
[----:B0-----:R-:W-:-:S07]  /*0a20*/  DADD R20, R20, R10 ;  /* 0x0000000014147229 */ /* 0x001fce000000000a */
[----:B------:R-:W0:Y:S01]  /*0a30*/  I2F.F64 R6, R6 ;  /* 0x0000000600067312 */ /* 0x000e220000201c00 */
[----:B-1----:R-:W-:-:S07]  /*0a40*/  DADD R20, R20, R8 ;  /* 0x0000000014147229 */ /* 0x002fce0000000008 */
[----:B------:R-:W1:Y:S01]  /*0a50*/  I2F.F64 R4, R4 ;  /* 0x0000000400047312 */ /* 0x000e620000201c00 */
[----:B0-----:R-:W-:-:S08]  /*0a60*/  DADD R20, R20, R6 ;  /* 0x0000000014147229 */ /* 0x001fd00000000006 */
[----:B-1----:R-:W-:-:S11]  /*0a70*/  DADD R12, R20, R4 ;  /* 0x00000000140c7229 */ /* 0x002fd60000000004 */
.L_x_114:
        /* <DEDUP_REMOVED lines=10> */
[----:B------:R-:W5:Y:S01]  /*0b20*/  LDG.E.64 R18, desc[UR10][R4.64+0x18] ;  /* 0x0000180a04127981 */ /* 0x000f62000c1e1b00 */
[----:B--2---:R-:W-:-:S04]  /*0b30*/  IMAD.WIDE R6, R0, 0x4, R6 ;  /* 0x0000000400067825 */ /* 0x004fc800078e0206 */
[C---:B---3--:R-:W-:Y:S02]  /*0b40*/  IMAD.WIDE R10, R0.reuse, 0x4, R8 ;  /* 0x00000004000a7825 */ /* 0x048fe400078e0208 */
[----:B------:R-:W2:Y:S02]  /*0b50*/  LDG.E R6, desc[UR10][R6.64] ;  /* 0x0000000a06067981 */ /* 0x000ea4000c1e1900 */
[C---:B----4-:R-:W-:Y:S02]  /*0b60*/  IMAD.WIDE R16, R0.reuse, 0x4, R14 ;  /* 0x0000000400107825 */ /* 0x050fe400078e020e */
[----:B------:R-:W3:Y:S02]  /*0b70*/  LDG.E R10, desc[UR10][R10.64] ;  /* 0x0000000a0a0a7981 */ /* 0x000ee4000c1e1900 */
[----:B-----5:R-:W-:Y:S02]  /*0b80*/  IMAD.WIDE R18, R0, 0x4, R18 ;  /* 0x0000000400127825 */ /* 0x020fe400078e0212 */
[----:B------:R-:W4:Y:S04]  /*0b90*/  LDG.E R16, desc[UR10][R16.64] ;  /* 0x0000000a10107981 */ /* 0x000f28000c1e1900 */
        /* <DEDUP_REMOVED lines=8> */
[----:B0-----:R-:W-:-:S08]  /*0c20*/  DADD R4, R8, R4 ;  /* 0x0000000008047229 */ /* 0x001fd00000000004 */
[----:B-1----:R-:W-:-:S11]  /*0c30*/  DADD R12, R4, R12 ;  /* 0x00000000040c7229 */ /* 0x002fd6000000000c */
.L_x_115:
[----:B------:R-:W-:Y:S05]  /*0c40*/  BRA.U !UP1, `(.L_x_113) ;  /* 0x00000001093c7547 */ /* 0x000fea000b800000 */
[----:B------:R-:W0:Y:S01]  /*0c50*/  LDC.64 R4, c[0x0][0x388] ;  /* 0x0000e200ff047b82 */ /* 0x000e220000000a00 */
[----:B------:R-:W-:Y:S01]  /*0c60*/  UIADD3 UR4, UPT, UPT, -UR4, URZ, URZ ;  /* 0x000000ff04047290 */ /* 0x000fe2000fffe1ff */
[----:B0-----:R-:W-:-:S03]  /*0c70*/  IMAD.WIDE.U32 R2, R2, 0x8, R4 ;  /* 0x0000000802027825 */ /* 0x001fc600078e0004 */
[----:B------:R-:W-:Y:S02]  /*0c80*/  MOV R6, R2 ;  /* 0x0000000200067202 */ /* 0x000fe40000000f00 */
[----:B------:R-:W-:-:S07]  /*0c90*/  MOV R7, R3 ;  /* 0x0000000300077202 */ /* 0x000fce0000000f00 */
.L_x_116:
[----:B------:R-:W2:Y:S02]  /*0ca0*/  LDG.E.64 R2, desc[UR10][R6.64] ;  /* 0x0000000a06027981 */ /* 0x000ea4000c1e1b00 */
[----:B--2---:R-:W-:-:S06]  /*0cb0*/  IMAD.WIDE R2, R0, 0x4, R2 ;  /* 0x0000000400027825 */ /* 0x004fcc00078e0202 */
[----:B------:R-:W2:Y:S01]  /*0cc0*/  LDG.E R2, desc[UR10][R2.64] ;  /* 0x0000000a02027981 */ /* 0x000ea2000c1e1900 */
[----:B------:R-:W-:Y:S01]  /*0cd0*/  UIADD3 UR4, UPT, UPT, UR4, 0x1, URZ ;  /* 0x0000000104047890 */ /* 0x000fe2000fffe0ff */
[----:B------:R-:W-:-:S03]  /*0ce0*/  IADD3 R6, P0, PT, R6, 0x8, RZ ;  /* 0x0000000806067810 */ /* 0x000fc60007f1e0ff */
[----:B------:R-:W-:Y:S01]  /*0cf0*/  UISETP.NE.AND UP0, UPT, UR4, URZ, UPT ;  /* 0x000000ff0400728c */ /* 0x000fe2000bf05270 */
[----:B------:R-:W-:Y:S01]  /*0d00*/  IADD3.X R7, PT, PT, RZ, R7, RZ, P0, !PT ;  /* 0x00000007ff077210 */ /* 0x000fe200007fe4ff */
[----:B--2---:R-:W0:Y:S02]  /*0d10*/  I2F.F64 R4, R2 ;  /* 0x0000000200047312 */ /* 0x004e240000201c00 */
[----:B0-----:R-:W-:-:S05]  /*0d20*/  DADD R12, R4, R12 ;  /* 0x00000000040c7229 */ /* 0x001fca000000000c */
[----:B------:R-:W-:Y:S06]  /*0d30*/  BRA.U UP0, `(.L_x_116) ;  /* 0xfffffffd00d87547 */ /* 0x000fec000b83ffff */
.L_x_113:
[----:B------:R-:W-:-:S10]  /*0d40*/  DADD R12, R12, R12 ;  /* 0x000000000c0c7229 */ /* 0x000fd4000000000c */
[----:B------:R0:W1:Y:S02]  /*0d50*/  F2F.F32.F64 R13, R12 ;  /* 0x0000000c000d7310 */ /* 0x0000640000301000 */
.L_x_110:
[----:B------:R-:W2:Y:S02]  /*0d60*/  LDC.64 R2, c[0x0][0x380] ;  /* 0x0000e000ff027b82 */ /* 0x000ea40000000a00 */
[----:B--2---:R-:W-:-:S05]  /*0d70*/  IMAD.WIDE R2, R0, 0x4, R2 ;  /* 0x0000000400027825 */ /* 0x004fca00078e0202 */
[----:B-1----:R-:W-:Y:S01]  /*0d80*/  STG.E desc[UR10][R2.64], R13 ;  /* 0x0000000d02007986 */ /* 0x002fe2000c10190a */
[----:B------:R-:W-:Y:S05]  /*0d90*/  EXIT ;  /* 0x000000000000794d */ /* 0x000fea0003800000 */
.L_x_117:
        /* <DEDUP_REMOVED lines=14> */
.L_x_131:


//--------------------- .nv.shared._Z5Kavg1PfS_S_Pdii --------------------------
	.section	.nv.shared._Z5Kavg1PfS_S_Pdii,"aw",@nobits
	.sectionflags	@""
	.align	16
	.zero		1024


//--------------------- .nv.shared.reserved.0     --------------------------
	.section	.nv.shared.reserved.0,"aw",@nobits
	.weak		__nv_reservedSMEM_offset_0_alias
	.size		__nv_reservedSMEM_offset_0_alias, 0, 64
	.other		__nv_reservedSMEM_offset_0_alias,@"STO_CUDA_RESERVED_SHARED STV_DEFAULT"
__nv_reservedSMEM_offset_0_alias:
	.zero		0
	.zero		64


//--------------------- .nv.shared._Z15KtransformGray3PKiS0_PiPKfii --------------------------
	.section	.nv.shared._Z15KtransformGray3PKiS0_PiPKfii,"aw",@nobits
	.sectionflags	@""
	.align	16
	.zero		1024


//--------------------- .nv.shared._Z15KtransformGray2PKiS0_PiPKfii --------------------------
	.section	.nv.shared._Z15KtransformGray2PKiS0_PiPKfii,"aw",@nobits
	.sectionflags	@""
	.align	16
	.zero		1024


//--------------------- .nv.shared._Z14KtransformGrayPKiS0_PiPKfii --------------------------
	.section	.nv.shared._Z14KtransformGrayPKiS0_PiPKfii,"aw",@nobits
	.sectionflags	@""
	.align	16
	.zero		1024


//--------------------- .nv.shared._Z8Ksmooth2Pfii --------------------------
	.section	.nv.shared._Z8Ksmooth2Pfii,"aw",@nobits
	.sectionflags	@""
	.align	16
	.zero		1024


//--------------------- .nv.shared._Z8Ksmooth1PfPiPKfiii --------------------------
	.section	.nv.shared._Z8Ksmooth1PfPiPKfiii,"aw",@nobits
	.sectionflags	@""
	.align	16
	.zero		1024


//--------------------- .nv.shared._Z5KdivCPffii  --------------------------
	.section	.nv.shared._Z5KdivCPffii,"aw",@nobits
	.sectionflags	@""
	.align	16
	.zero		1024


//--------------------- .nv.shared._Z5KmultPiPfS_ii --------------------------
	.section	.nv.shared._Z5KmultPiPfS_ii,"aw",@nobits
	.sectionflags	@""
	.align	16
	.zero		1024


//--------------------- .nv.shared._Z4KsumPfPiS_ii --------------------------
	.section	.nv.shared._Z4KsumPfPiS_ii,"aw",@nobits
	.sectionflags	@""
	.align	16
	.zero		1024


//--------------------- .nv.shared._Z7KsumallPfPPiiii --------------------------
	.section	.nv.shared._Z7KsumallPfPPiiii,"aw",@nobits
	.sectionflags	@""
	.align	16
	.zero		1024


//--------------------- .nv.constant0._Z5Kavg1PfS_S_Pdii --------------------------
	.section	.nv.constant0._Z5Kavg1PfS_S_Pdii,"a",@progbits
	.sectionflags	@""
	.align	4
.nv.constant0._Z5Kavg1PfS_S_Pdii:
	.zero		936


//--------------------- .nv.constant0._Z15KtransformGray3PKiS0_PiPKfii --------------------------
	.section	.nv.constant0._Z15KtransformGray3PKiS0_PiPKfii,"a",@progbits
	.sectionflags	@""
	.align	4
.nv.constant0._Z15KtransformGray3PKiS0_PiPKfii:
	.zero		936


//--------------------- .nv.constant0._Z15KtransformGray2PKiS0_PiPKfii --------------------------
	.section	.nv.constant0._Z15KtransformGray2PKiS0_PiPKfii,"a",@progbits
	.sectionflags	@""
	.align	4
.nv.constant0._Z15KtransformGray2PKiS0_PiPKfii:
	.zero		936


//--------------------- .nv.constant0._Z14KtransformGrayPKiS0_PiPKfii --------------------------
	.section	.nv.constant0._Z14KtransformGrayPKiS0_PiPKfii,"a",@progbits
	.sectionflags	@""
	.align	4
.nv.constant0._Z14KtransformGrayPKiS0_PiPKfii:
	.zero		936


//--------------------- .nv.constant0._Z8Ksmooth2Pfii --------------------------
	.section	.nv.constant0._Z8Ksmooth2Pfii,"a",@progbits
	.sectionflags	@""
	.align	4
.nv.constant0._Z8Ksmooth2Pfii:
	.zero		912


//--------------------- .nv.constant0._Z8Ksmooth1PfPiPKfiii --------------------------
	.section	.nv.constant0._Z8Ksmooth1PfPiPKfiii,"a",@progbits
	.sectionflags	@""
	.align	4
.nv.constant0._Z8Ksmooth1PfPiPKfiii:
	.zero		932


//--------------------- .nv.constant0._Z5KdivCPffii --------------------------
	.section	.nv.constant0._Z5KdivCPffii,"a",@progbits
	.sectionflags	@""
	.align	4
.nv.constant0._Z5KdivCPffii:
	.zero		916


//--------------------- .nv.constant0._Z5KmultPiPfS_ii --------------------------
	.section	.nv.constant0._Z5KmultPiPfS_ii,"a",@progbits
	.sectionflags	@""
	.align	4
.nv.constant0._Z5KmultPiPfS_ii:
	.zero		928


//--------------------- .nv.constant0._Z4KsumPfPiS_ii --------------------------
	.section	.nv.constant0._Z4KsumPfPiS_ii,"a",@progbits
	.sectionflags	@""
	.align	4
.nv.constant0._Z4KsumPfPiS_ii:
	.zero		928


//--------------------- .nv.constant0._Z7KsumallPfPPiiii --------------------------
	.section	.nv.constant0._Z7KsumallPfPPiiii,"a",@progbits
	.sectionflags	@""
	.align	4
.nv.constant0._Z7KsumallPfPPiiii:
	.zero		924


//--------------------- SYMBOLS --------------------------

	.type		.nv.reservedSmem.offset0,@object
	.size		.nv.reservedSmem.offset0,0x4
	.type		.nv.reservedSmem.cap,@object
	.size		.nv.reservedSmem.cap,0x4
